	.target	sm_90a

	.elftype	@"ET_EXEC"


//--------------------- .note.nv.tkinfo           --------------------------
	.section	.note.nv.tkinfo,"",@"SHT_NOTE"
	.sectionflags	@"SHF_NOTE_NV_TKINFO"
	.tkinfo
        /*0018*/ 	.word	0x00000002
        /*0030*/ 	.string	""
        /*0030*/ 	.string	"ptxas"
        /*0030*/ 	.string	"Cuda compilation tools, release 13.0, V13.0.88"
        /*0030*/ 	.string	"Build cuda_13.0.r13.0/compiler.36424714_0"
        /*0030*/ 	.string	"-arch sm_90a -m 64 "



//--------------------- .note.nv.cuinfo           --------------------------
	.section	.note.nv.cuinfo,"",@"SHT_NOTE"
	.sectionflags	@"SHF_NOTE_NV_CUINFO"
        /*0018*/ 	.short	0x0002
        /*001a*/ 	.short	0x005a
        /*001c*/ 	.short	0x0082
	.zero		2


//--------------------- .nv.info                  --------------------------
	.section	.nv.info,"",@"SHT_CUDA_INFO"
	.align	4


	//----- nvinfo : EIATTR_REGCOUNT
	.align		4
        /*0000*/ 	.byte	0x04, 0x2f
        /*0002*/ 	.short	(.L_12 - .L_11)
	.align		4
.L_11:
        /*0004*/ 	.word	index@(_ZN7cutlass13device_kernelINS_4gemm6kernel13GemmUniversalIN4cute5tupleIJiiiiEEENS1_10collective13CollectiveMmaINS1_37MainloopSm90TmaGmmaWarpSpecializedFP8ILi5ENS5_IJNS4_1CILi1EEENSA_ILi2EEESB_EEENS1_35KernelTmaWarpSpecializedCooperativeEEENS5_IJNSA_ILi128EEENSA_ILi256EEESG_EEENS_12float_e5m2_tENS5_IJlSB_lEEESJ_SK_NS4_8TiledMMAINS4_8MMA_AtomIJNS4_4SM904GMMA31MMA_64x256x32_F32E5M2E5M2_SS_TNILNSO_7ScaleInE1ELSQ_1EEEEEENS4_6LayoutINS5_IJSC_SB_SB_EEENS5_IJSB_NSA_ILi0EEESV_EEEEENS5_IJNS4_10UnderscoreESY_SY_EEEEENS4_23SM90_TMA_LOAD_MULTICASTENS4_14ComposedLayoutINS4_7SwizzleILi3ELi4ELi3EEENS4_18smem_ptr_flag_bitsILi8EEENST_INS5_IJNSA_ILi8EEESG_EEENS5_IJSG_SB_EEEEEEEvNS4_8identityENS4_13SM90_TMA_LOADES1B_vS1C_EENS_8epilogue10collective6detail29Sm90TmaWarpSpecializedAdapterINS1G_15DefaultEpilogueISJ_SK_SK_NS1F_6thread17LinearCombinationISJ_Li1EffLNS1K_9ScaleType4KindE0ELNS_15FloatRoundStyleE2ESJ_EENS1_15EpilogueDefaultEEEEEvvEEEEvNT_6ParamsE)
        /*0008*/ 	.word	0x000000a8


	//----- nvinfo : EIATTR_FRAME_SIZE
	.align		4
.L_12:
        /*000c*/ 	.byte	0x04, 0x11
        /*000e*/ 	.short	(.L_14 - .L_13)
	.align		4
.L_13:
        /*0010*/ 	.word	index@(_ZN7cutlass13device_kernelINS_4gemm6kernel13GemmUniversalIN4cute5tupleIJiiiiEEENS1_10collective13CollectiveMmaINS1_37MainloopSm90TmaGmmaWarpSpecializedFP8ILi5ENS5_IJNS4_1CILi1EEENSA_ILi2EEESB_EEENS1_35KernelTmaWarpSpecializedCooperativeEEENS5_IJNSA_ILi128EEENSA_ILi256EEESG_EEENS_12float_e5m2_tENS5_IJlSB_lEEESJ_SK_NS4_8TiledMMAINS4_8MMA_AtomIJNS4_4SM904GMMA31MMA_64x256x32_F32E5M2E5M2_SS_TNILNSO_7ScaleInE1ELSQ_1EEEEEENS4_6LayoutINS5_IJSC_SB_SB_EEENS5_IJSB_NSA_ILi0EEESV_EEEEENS5_IJNS4_10UnderscoreESY_SY_EEEEENS4_23SM90_TMA_LOAD_MULTICASTENS4_14ComposedLayoutINS4_7SwizzleILi3ELi4ELi3EEENS4_18smem_ptr_flag_bitsILi8EEENST_INS5_IJNSA_ILi8EEESG_EEENS5_IJSG_SB_EEEEEEEvNS4_8identityENS4_13SM90_TMA_LOADES1B_vS1C_EENS_8epilogue10collective6detail29Sm90TmaWarpSpecializedAdapterINS1G_15DefaultEpilogueISJ_SK_SK_NS1F_6thread17LinearCombinationISJ_Li1EffLNS1K_9ScaleType4KindE0ELNS_15FloatRoundStyleE2ESJ_EENS1_15EpilogueDefaultEEEEEvvEEEEvNT_6ParamsE)
        /*0014*/ 	.word	0x000000f8


	//----- nvinfo : EIATTR_MIN_STACK_SIZE
	.align		4
.L_14:
        /*0018*/ 	.byte	0x04, 0x12
        /*001a*/ 	.short	(.L_16 - .L_15)
	.align		4
.L_15:
        /*001c*/ 	.word	index@(_ZN7cutlass13device_kernelINS_4gemm6kernel13GemmUniversalIN4cute5tupleIJiiiiEEENS1_10collective13CollectiveMmaINS1_37MainloopSm90TmaGmmaWarpSpecializedFP8ILi5ENS5_IJNS4_1CILi1EEENSA_ILi2EEESB_EEENS1_35KernelTmaWarpSpecializedCooperativeEEENS5_IJNSA_ILi128EEENSA_ILi256EEESG_EEENS_12float_e5m2_tENS5_IJlSB_lEEESJ_SK_NS4_8TiledMMAINS4_8MMA_AtomIJNS4_4SM904GMMA31MMA_64x256x32_F32E5M2E5M2_SS_TNILNSO_7ScaleInE1ELSQ_1EEEEEENS4_6LayoutINS5_IJSC_SB_SB_EEENS5_IJSB_NSA_ILi0EEESV_EEEEENS5_IJNS4_10UnderscoreESY_SY_EEEEENS4_23SM90_TMA_LOAD_MULTICASTENS4_14ComposedLayoutINS4_7SwizzleILi3ELi4ELi3EEENS4_18smem_ptr_flag_bitsILi8EEENST_INS5_IJNSA_ILi8EEESG_EEENS5_IJSG_SB_EEEEEEEvNS4_8identityENS4_13SM90_TMA_LOADES1B_vS1C_EENS_8epilogue10collective6detail29Sm90TmaWarpSpecializedAdapterINS1G_15DefaultEpilogueISJ_SK_SK_NS1F_6thread17LinearCombinationISJ_Li1EffLNS1K_9ScaleType4KindE0ELNS_15FloatRoundStyleE2ESJ_EENS1_15EpilogueDefaultEEEEEvvEEEEvNT_6ParamsE)
        /*0020*/ 	.word	0x000000f8
.L_16:


//--------------------- .nv.compat                --------------------------
	.section	.nv.compat,"",@"SHT_CUDA_COMPAT_INFO"
	.align	4
        /*0000*/ 	.byte	0x02, 0x09, 0x01, 0x00, 0x02, 0x02, 0x04, 0x00, 0x02, 0x05, 0x05, 0x00, 0x03, 0x07, 0x01, 0x01
        /*0010*/ 	.byte	0x02, 0x03, 0x01, 0x00, 0x02, 0x06, 0x01, 0x00, 0x04, 0x0b, 0x08, 0x00, 0x00, 0x00, 0x00, 0x00
        /*0020*/ 	.byte	0x00, 0x00, 0x00, 0x00


//--------------------- .nv.info._ZN7cutlass13device_kernelINS_4gemm6kernel13GemmUniversalIN4cute5tupleIJiiiiEEENS1_10collective13CollectiveMmaINS1_37MainloopSm90TmaGmmaWarpSpecializedFP8ILi5ENS5_IJNS4_1CILi1EEENSA_ILi2EEESB_EEENS1_35KernelTmaWarpSpecializedCooperativeEEENS5_IJNSA_ILi128EEENSA_ILi256EEESG_EEENS_12float_e5m2_tENS5_IJlSB_lEEESJ_SK_NS4_8TiledMMAINS4_8MMA_AtomIJNS4_4SM904GMMA31MMA_64x256x32_F32E5M2E5M2_SS_TNILNSO_7ScaleInE1ELSQ_1EEEEEENS4_6LayoutINS5_IJSC_SB_SB_EEENS5_IJSB_NSA_ILi0EEESV_EEEEENS5_IJNS4_10UnderscoreESY_SY_EEEEENS4_23SM90_TMA_LOAD_MULTICASTENS4_14ComposedLayoutINS4_7SwizzleILi3ELi4ELi3EEENS4_18smem_ptr_flag_bitsILi8EEENST_INS5_IJNSA_ILi8EEESG_EEENS5_IJSG_SB_EEEEEEEvNS4_8identityENS4_13SM90_TMA_LOADES1B_vS1C_EENS_8epilogue10collective6detail29Sm90TmaWarpSpecializedAdapterINS1G_15DefaultEpilogueISJ_SK_SK_NS1F_6thread17LinearCombinationISJ_Li1EffLNS1K_9ScaleType4KindE0ELNS_15FloatRoundStyleE2ESJ_EENS1_15EpilogueDefaultEEEEEvvEEEEvNT_6ParamsE --------------------------
	.section	.nv.info._ZN7cutlass13device_kernelINS_4gemm6kernel13GemmUniversalIN4cute5tupleIJiiiiEEENS1_10collective13CollectiveMmaINS1_37MainloopSm90TmaGmmaWarpSpecializedFP8ILi5ENS5_IJNS4_1CILi1EEENSA_ILi2EEESB_EEENS1_35KernelTmaWarpSpecializedCooperativeEEENS5_IJNSA_ILi128EEENSA_ILi256EEESG_EEENS_12float_e5m2_tENS5_IJlSB_lEEESJ_SK_NS4_8TiledMMAINS4_8MMA_AtomIJNS4_4SM904GMMA31MMA_64x256x32_F32E5M2E5M2_SS_TNILNSO_7ScaleInE1ELSQ_1EEEEEENS4_6LayoutINS5_IJSC_SB_SB_EEENS5_IJSB_NSA_ILi0EEESV_EEEEENS5_IJNS4_10UnderscoreESY_SY_EEEEENS4_23SM90_TMA_LOAD_MULTICASTENS4_14ComposedLayoutINS4_7SwizzleILi3ELi4ELi3EEENS4_18smem_ptr_flag_bitsILi8EEENST_INS5_IJNSA_ILi8EEESG_EEENS5_IJSG_SB_EEEEEEEvNS4_8identityENS4_13SM90_TMA_LOADES1B_vS1C_EENS_8epilogue10collective6detail29Sm90TmaWarpSpecializedAdapterINS1G_15DefaultEpilogueISJ_SK_SK_NS1F_6thread17LinearCombinationISJ_Li1EffLNS1K_9ScaleType4KindE0ELNS_15FloatRoundStyleE2ESJ_EENS1_15EpilogueDefaultEEEEEvvEEEEvNT_6ParamsE,"",@"SHT_CUDA_INFO"
	.sectionflags	@""
	.align	4


	//----- nvinfo : EIATTR_CUDA_API_VERSION
	.align		4
        /*0000*/ 	.byte	0x04, 0x37
        /*0002*/ 	.short	(.L_18 - .L_17)
.L_17:
        /*0004*/ 	.word	0x00000082


	//----- nvinfo : EIATTR_KPARAM_INFO
	.align		4
.L_18:
        /*0008*/ 	.byte	0x04, 0x17
        /*000a*/ 	.short	(.L_20 - .L_19)
.L_19:
        /*000c*/ 	.word	0x00000000
        /*0010*/ 	.short	0x0000
        /*0012*/ 	.short	0x0070
        /*0014*/ 	.byte	0x00, 0xf0, 0x01, 0x10


	//----- nvinfo : EIATTR_SPARSE_MMA_MASK
	.align		4
.L_20:
        /*0018*/ 	.byte	0x03, 0x50
        /*001a*/ 	.short	0x0000


	//----- nvinfo : EIATTR_MAXREG_COUNT
	.align		4
        /*001c*/ 	.byte	0x03, 0x1b
        /*001e*/ 	.short	0x00a8


	//----- nvinfo : EIATTR_NUM_BARRIERS
	.align		4
        /*0020*/ 	.byte	0x02, 0x4c
        /*0022*/ 	.byte	0x01
	.zero		1


	//----- nvinfo : EIATTR_ANNOTATIONS
	.align		4
        /*0024*/ 	.byte	0x04, 0x55
        /*0026*/ 	.short	(.L_22 - .L_21)


	//   ....[0]....
.L_21:
        /*0028*/ 	.word	0x00000001
        /*002c*/ 	.byte	0x90, 0x06, 0x00, 0x00, 0x01, 0x00, 0x00, 0x00, 0xc0, 0x08, 0x00, 0x00, 0x01, 0x00, 0x00, 0x00
        /* <DEDUP_REMOVED lines=188> */
        /*0bfc*/ 	.byte	0xe0, 0x03, 0x01, 0x00, 0x01, 0x00, 0x00, 0x00, 0x30, 0x04, 0x01, 0x00


	//----- nvinfo : EIATTR_MERCURY_ISA_VERSION
	.align		4
.L_22:
        /*0c08*/ 	.byte	0x03, 0x5f
        /*0c0a*/ 	.short	0x0101


	//----- nvinfo : EIATTR_INT_WARP_WIDE_INSTR_OFFSETS
	.align		4
        /*0c0c*/ 	.byte	0x04, 0x31
        /*0c0e*/ 	.short	(.L_24 - .L_23)


	//   ....[0]....
.L_23:
        /*0c10*/ 	.word	0x00000550


	//   ....[1]....
        /*0c14*/ 	.word	0x00000570


	//   ....[2]....
        /*0c18*/ 	.word	0x000006c0


	//----- nvinfo : EIATTR_COOP_GROUP_MASK_REGIDS
	.align		4
.L_24:
        /*0c1c*/ 	.byte	0x04, 0x29
        /*0c1e*/ 	.short	(.L_26 - .L_25)


	//   ....[0]....
.L_25:
        /*0c20*/ 	.word	0xffffffff


	//   ....[1]....
        /*0c24*/ 	.word	0xffffffff


	//   ....[2]....
        /*0c28*/ 	.word	0xffffffff


	//   ....[3]....
        /*0c2c*/ 	.word	0xffffffff


	//   ....[4]....
        /*0c30*/ 	.word	0xffffffff


	//   ....[5]....
        /*0c34*/ 	.word	0xffffffff


	//----- nvinfo : EIATTR_COOP_GROUP_INSTR_OFFSETS
	.align		4
.L_26:
        /*0c38*/ 	.byte	0x04, 0x28
        /*0c3a*/ 	.short	(.L_28 - .L_27)


	//   ....[0]....
.L_27:
        /*0c3c*/ 	.word	0x00000070


	//   ....[1]....
        /*0c40*/ 	.word	0x00000080


	//   ....[2]....
        /*0c44*/ 	.word	0x000001a0


	//   ....[3]....
        /*0c48*/ 	.word	0x000003e0


	//   ....[4]....
        /*0c4c*/ 	.word	0x000007d0


	//   ....[5]....
        /*0c50*/ 	.word	0x00001550


	//----- nvinfo : EIATTR_REG_RECONFIG
	.align		4
.L_28:
        /*0c54*/ 	.byte	0x01, 0x54
	.zero		2


	//----- nvinfo : EIATTR_MBARRIER_INSTR_OFFSETS
	.align		4
        /*0c58*/ 	.byte	0x04, 0x39
        /*0c5a*/ 	.short	(.L_30 - .L_29)


	//   ....[0]....
.L_29:
        /*0c5c*/ 	.word	0x00000320
        /*0c60*/ 	.word	0x000000ff
        /*0c64*/ 	.word	0x00000000
        /*0c68*/ 	.short	0x0100
        /*0c6a*/ 	.byte	0x09
	.zero		1


	//   ....[1]....
        /*0c6c*/ 	.word	0x00000330
        /*0c70*/ 	.word	0x000000ff
        /*0c74*/ 	.word	0x00000028
        /*0c78*/ 	.short	0x0100
        /*0c7a*/ 	.byte	0x09
	.zero		1


	//   ....[2]....
        /*0c7c*/ 	.word	0x00000340
        /*0c80*/ 	.word	0x000000ff
        /*0c84*/ 	.word	0x00000008
        /*0c88*/ 	.short	0x0100
        /*0c8a*/ 	.byte	0x09
	.zero		1


	//   ....[3]....
        /*0c8c*/ 	.word	0x00000350
        /*0c90*/ 	.word	0x000000ff
        /*0c94*/ 	.word	0x00000030
        /*0c98*/ 	.short	0x0100
        /*0c9a*/ 	.byte	0x09
	.zero		1


	//   ....[4]....
        /*0c9c*/ 	.word	0x00000360
        /*0ca0*/ 	.word	0x000000ff
        /*0ca4*/ 	.word	0x00000010
        /*0ca8*/ 	.short	0x0100
        /*0caa*/ 	.byte	0x09
	.zero		1


	//   ....[5]....
        /*0cac*/ 	.word	0x00000370
        /*0cb0*/ 	.word	0x000000ff
        /*0cb4*/ 	.word	0x00000038
        /*0cb8*/ 	.short	0x0100
        /*0cba*/ 	.byte	0x09
	.zero		1


	//   ....[6]....
        /*0cbc*/ 	.word	0x00000380
        /*0cc0*/ 	.word	0x000000ff
        /*0cc4*/ 	.word	0x00000018
        /*0cc8*/ 	.short	0x0100
        /*0cca*/ 	.byte	0x09
	.zero		1


	//   ....[7]....
        /*0ccc*/ 	.word	0x00000390
        /*0cd0*/ 	.word	0x000000ff
        /*0cd4*/ 	.word	0x00000040
        /*0cd8*/ 	.short	0x0100
        /*0cda*/ 	.byte	0x09
	.zero		1


	//   ....[8]....
        /*0cdc*/ 	.word	0x000003a0
        /*0ce0*/ 	.word	0x000000ff
        /*0ce4*/ 	.word	0x00000020
        /*0ce8*/ 	.short	0x0100
        /*0cea*/ 	.byte	0x09
	.zero		1


	//   ....[9]....
        /*0cec*/ 	.word	0x000003b0
        /*0cf0*/ 	.word	0x000000ff
        /*0cf4*/ 	.word	0x00000048
        /*0cf8*/ 	.short	0x0100
        /*0cfa*/ 	.byte	0x09
	.zero		1


	//   ....[10]....
        /*0cfc*/ 	.word	0x00000750
        /*0d00*/ 	.word	0x000000ff
        /*0d04*/ 	.word	0x00000060
        /*0d08*/ 	.short	0x0100
        /*0d0a*/ 	.byte	0x06
	.zero		1


	//   ....[11]....
        /*0d0c*/ 	.word	0x00000780
        /*0d10*/ 	.word	0x000000ff
        /*0d14*/ 	.word	0x00000068
        /*0d18*/ 	.short	0x0100
        /*0d1a*/ 	.byte	0x06
	.zero		1


	//   ....[12]....
        /*0d1c*/ 	.word	0x00001d50
        /*0d20*/ 	.word	0x000000ff
        /*0d24*/ 	.word	0x00000000
        /*0d28*/ 	.short	0x010a
        /*0d2a*/ 	.byte	0x06
	.zero		1


	//   ....[13]....
        /*0d2c*/ 	.word	0x00001d90
        /*0d30*/ 	.word	0x000000ff
        /*0d34*/ 	.word	0x00000000
        /*0d38*/ 	.short	0x010a
        /*0d3a*/ 	.byte	0x06
	.zero		1


	//   ....[14]....
        /*0d3c*/ 	.word	0x00003060
        /*0d40*/ 	.word	0x000000ff
        /*0d44*/ 	.word	0x00000000
        /*0d48*/ 	.short	0x010a
        /*0d4a*/ 	.byte	0x09
	.zero		1


	//   ....[15]....
        /*0d4c*/ 	.word	0x000030a0
        /*0d50*/ 	.word	0x000000ff
        /*0d54*/ 	.word	0x00000000
        /*0d58*/ 	.short	0x010a
        /*0d5a*/ 	.byte	0x09
	.zero		1


	//   ....[16]....
        /*0d5c*/ 	.word	0x000041b0
        /*0d60*/ 	.word	0x000000e5
        /*0d64*/ 	.word	0x00000000
        /*0d68*/ 	.short	0x0101
        /*0d6a*/ 	.byte	0x3f
	.zero		1


	//   ....[17]....
        /*0d6c*/ 	.word	0x00005380
        /*0d70*/ 	.word	0x00000018
        /*0d74*/ 	.word	0x00000000
        /*0d78*/ 	.short	0x0101
        /*0d7a*/ 	.byte	0x3f
	.zero		1


	//   ....[18]....
        /*0d7c*/ 	.word	0x0000f590
        /*0d80*/ 	.word	0x0000000d
        /*0d84*/ 	.word	0x00000028
        /*0d88*/ 	.short	0x010a
        /*0d8a*/ 	.byte	0x3f
	.zero		1


	//   ....[19]....
        /*0d8c*/ 	.word	0x0000f960
        /*0d90*/ 	.word	0x00000005
        /*0d94*/ 	.word	0x00000068
        /*0d98*/ 	.short	0x0101
        /*0d9a*/ 	.byte	0x3f
	.zero		1


	//   ....[20]....
        /*0d9c*/ 	.word	0x000100f0
        /*0da0*/ 	.word	0x00000005
        /*0da4*/ 	.word	0x00000000
        /*0da8*/ 	.short	0x010a
        /*0daa*/ 	.byte	0x3f
	.zero		1


	//   ....[21]....
        /*0dac*/ 	.word	0x00010170
        /*0db0*/ 	.word	0x00000007
        /*0db4*/ 	.word	0x00000000
        /*0db8*/ 	.short	0x010a
        /*0dba*/ 	.byte	0x3f
	.zero		1


	//   ....[22]....
        /*0dbc*/ 	.word	0x00010200
        /*0dc0*/ 	.word	0x0000000a
        /*0dc4*/ 	.word	0x00000000
        /*0dc8*/ 	.short	0x010a
        /*0dca*/ 	.byte	0x3f
	.zero		1


	//   ....[23]....
        /*0dcc*/ 	.word	0x00010290
        /*0dd0*/ 	.word	0x0000000b
        /*0dd4*/ 	.word	0x00000000
        /*0dd8*/ 	.short	0x010a
        /*0dda*/ 	.byte	0x3f
	.zero		1


	//   ....[24]....
        /*0ddc*/ 	.word	0x00010320
        /*0de0*/ 	.word	0x00000003
        /*0de4*/ 	.word	0x00000000
        /*0de8*/ 	.short	0x010a
        /*0dea*/ 	.byte	0x3f
	.zero		1


	//   ....[25]....
        /*0dec*/ 	.word	0x00010390
        /*0df0*/ 	.word	0x00000003
        /*0df4*/ 	.word	0x00000000
        /*0df8*/ 	.short	0x010a
        /*0dfa*/ 	.byte	0x3f
	.zero		1


	//   ....[26]....
        /*0dfc*/ 	.word	0x00010400
        /*0e00*/ 	.word	0x00000000
        /*0e04*/ 	.word	0x00000000
        /*0e08*/ 	.short	0x010a
        /*0e0a*/ 	.byte	0x3f
	.zero		1


	//   ....[27]....
        /*0e0c*/ 	.word	0x000104e0
        /*0e10*/ 	.word	0x0000000d
        /*0e14*/ 	.word	0x00000028
        /*0e18*/ 	.short	0x010a
        /*0e1a*/ 	.byte	0x3f
	.zero		1


	//   ....[28]....
        /*0e1c*/ 	.word	0x000105b0
        /*0e20*/ 	.word	0x00000005
        /*0e24*/ 	.word	0x00000000
        /*0e28*/ 	.short	0x010a
        /*0e2a*/ 	.byte	0x3f
	.zero		1


	//   ....[29]....
        /*0e2c*/ 	.word	0x00010600
        /*0e30*/ 	.word	0x00000007
        /*0e34*/ 	.word	0x00000000
        /*0e38*/ 	.short	0x010a
        /*0e3a*/ 	.byte	0x3f
	.zero		1


	//   ....[30]....
        /*0e3c*/ 	.word	0x00010650
        /*0e40*/ 	.word	0x0000000a
        /*0e44*/ 	.word	0x00000000
        /*0e48*/ 	.short	0x010a
        /*0e4a*/ 	.byte	0x3f
	.zero		1


	//   ....[31]....
        /*0e4c*/ 	.word	0x000106a0
        /*0e50*/ 	.word	0x0000000b
        /*0e54*/ 	.word	0x00000000
        /*0e58*/ 	.short	0x010a
        /*0e5a*/ 	.byte	0x3f
	.zero		1


	//----- nvinfo : EIATTR_NUM_MBARRIERS
	.align		4
.L_30:
        /*0e5c*/ 	.byte	0x03, 0x38
        /*0e5e*/ 	.short	0x000c


	//----- nvinfo : EIATTR_EXIT_INSTR_OFFSETS
	.align		4
        /*0e60*/ 	.byte	0x04, 0x1c
        /*0e62*/ 	.short	(.L_32 - .L_31)


	//   ....[0]....
.L_31:
        /*0e64*/ 	.word	0x00000960


	//   ....[1]....
        /*0e68*/ 	.word	0x000011f0


	//   ....[2]....
        /*0e6c*/ 	.word	0x0000ec80


	//   ....[3]....
        /*0e70*/ 	.word	0x0000f210


	//   ....[4]....
        /*0e74*/ 	.word	0x00010370


	//----- nvinfo : EIATTR_MAX_THREADS
	.align		4
.L_32:
        /*0e78*/ 	.byte	0x04, 0x05
        /*0e7a*/ 	.short	(.L_34 - .L_33)
.L_33:
        /*0e7c*/ 	.word	0x00000180
        /*0e80*/ 	.word	0x00000001
        /*0e84*/ 	.word	0x00000001


	//----- nvinfo : EIATTR_CRS_STACK_SIZE
	.align		4
.L_34:
        /*0e88*/ 	.byte	0x04, 0x1e
        /*0e8a*/ 	.short	(.L_36 - .L_35)
.L_35:
        /*0e8c*/ 	.word	0x00000000


	//----- nvinfo : EIATTR_CBANK_PARAM_SIZE
	.align		4
.L_36:
        /*0e90*/ 	.byte	0x03, 0x19
        /*0e92*/ 	.short	0x0470


	//----- nvinfo : EIATTR_PARAM_CBANK
	.align		4
        /*0e94*/ 	.byte	0x04, 0x0a
        /*0e96*/ 	.short	(.L_38 - .L_37)
	.align		4
.L_37:
        /*0e98*/ 	.word	index@(.nv.constant0._ZN7cutlass13device_kernelINS_4gemm6kernel13GemmUniversalIN4cute5tupleIJiiiiEEENS1_10collective13CollectiveMmaINS1_37MainloopSm90TmaGmmaWarpSpecializedFP8ILi5ENS5_IJNS4_1CILi1EEENSA_ILi2EEESB_EEENS1_35KernelTmaWarpSpecializedCooperativeEEENS5_IJNSA_ILi128EEENSA_ILi256EEESG_EEENS_12float_e5m2_tENS5_IJlSB_lEEESJ_SK_NS4_8TiledMMAINS4_8MMA_AtomIJNS4_4SM904GMMA31MMA_64x256x32_F32E5M2E5M2_SS_TNILNSO_7ScaleInE1ELSQ_1EEEEEENS4_6LayoutINS5_IJSC_SB_SB_EEENS5_IJSB_NSA_ILi0EEESV_EEEEENS5_IJNS4_10UnderscoreESY_SY_EEEEENS4_23SM90_TMA_LOAD_MULTICASTENS4_14ComposedLayoutINS4_7SwizzleILi3ELi4ELi3EEENS4_18smem_ptr_flag_bitsILi8EEENST_INS5_IJNSA_ILi8EEESG_EEENS5_IJSG_SB_EEEEEEEvNS4_8identityENS4_13SM90_TMA_LOADES1B_vS1C_EENS_8epilogue10collective6detail29Sm90TmaWarpSpecializedAdapterINS1G_15DefaultEpilogueISJ_SK_SK_NS1F_6thread17LinearCombinationISJ_Li1EffLNS1K_9ScaleType4KindE0ELNS_15FloatRoundStyleE2ESJ_EENS1_15EpilogueDefaultEEEEEvvEEEEvNT_6ParamsE)
        /*0e9c*/ 	.short	0x0210
        /*0e9e*/ 	.short	0x0470


	//----- nvinfo : EIATTR_SW_WAR
	.align		4
.L_38:
        /*0ea0*/ 	.byte	0x04, 0x36
        /*0ea2*/ 	.short	(.L_40 - .L_39)
.L_39:
        /*0ea4*/ 	.word	0x00000008
.L_40:


//--------------------- .nv.callgraph             --------------------------
	.section	.nv.callgraph,"",@"SHT_CUDA_CALLGRAPH"
	.align	4
	.sectionentsize	8
	.align		4
        /*0000*/ 	.word	0x00000000
	.align		4
        /*0004*/ 	.word	0xffffffff
	.align		4
        /*0008*/ 	.word	0x00000000
	.align		4
        /*000c*/ 	.word	0xfffffffe
	.align		4
        /*0010*/ 	.word	0x00000000
	.align		4
        /*0014*/ 	.word	0xfffffffd
	.align		4
        /*0018*/ 	.word	0x00000000
	.align		4
        /*001c*/ 	.word	0xfffffffc


//--------------------- .nv.constant4             --------------------------
	.section	.nv.constant4,"a",@progbits
	.align	8
	.align		8
.nv.constant4:
        /*0000*/ 	.dword	_ZN39_INTERNAL_45a4b0ec_4_k_cu_589aed53_49904cuda3std3__45__cpo5beginE
	.align		8
        /*0008*/ 	.dword	_ZN39_INTERNAL_45a4b0ec_4_k_cu_589aed53_49904cuda3std3__45__cpo3endE
	.align		8
        /*0010*/ 	.dword	_ZN39_INTERNAL_45a4b0ec_4_k_cu_589aed53_49904cuda3std3__45__cpo6cbeginE
	.align		8
        /*0018*/ 	.dword	_ZN39_INTERNAL_45a4b0ec_4_k_cu_589aed53_49904cuda3std3__45__cpo4cendE
	.align		8
        /*0020*/ 	.dword	_ZN39_INTERNAL_45a4b0ec_4_k_cu_589aed53_49904cuda3std3__441_GLOBAL__N__45a4b0ec_4_k_cu_589aed53_49906ignoreE
	.align		8
        /*0028*/ 	.dword	_ZN39_INTERNAL_45a4b0ec_4_k_cu_589aed53_49904cuda3std3__419piecewise_constructE
	.align		8
        /*0030*/ 	.dword	_ZN39_INTERNAL_45a4b0ec_4_k_cu_589aed53_49904cuda3std3__48in_placeE
	.align		8
        /*0038*/ 	.dword	_ZN39_INTERNAL_45a4b0ec_4_k_cu_589aed53_49904cuda3std6ranges3__45__cpo4swapE
	.align		8
        /*0040*/ 	.dword	_ZN39_INTERNAL_45a4b0ec_4_k_cu_589aed53_49904cuda3std6ranges3__45__cpo9iter_moveE
	.align		8
        /*0048*/ 	.dword	_ZN39_INTERNAL_45a4b0ec_4_k_cu_589aed53_49904cute7productE
	.align		8
        /*0050*/ 	.dword	_ZN39_INTERNAL_45a4b0ec_4_k_cu_589aed53_49904cute1_E


//--------------------- .text._ZN7cutlass13device_kernelINS_4gemm6kernel13GemmUniversalIN4cute5tupleIJiiiiEEENS1_10collective13CollectiveMmaINS1_37MainloopSm90TmaGmmaWarpSpecializedFP8ILi5ENS5_IJNS4_1CILi1EEENSA_ILi2EEESB_EEENS1_35KernelTmaWarpSpecializedCooperativeEEENS5_IJNSA_ILi128EEENSA_ILi256EEESG_EEENS_12float_e5m2_tENS5_IJlSB_lEEESJ_SK_NS4_8TiledMMAINS4_8MMA_AtomIJNS4_4SM904GMMA31MMA_64x256x32_F32E5M2E5M2_SS_TNILNSO_7ScaleInE1ELSQ_1EEEEEENS4_6LayoutINS5_IJSC_SB_SB_EEENS5_IJSB_NSA_ILi0EEESV_EEEEENS5_IJNS4_10UnderscoreESY_SY_EEEEENS4_23SM90_TMA_LOAD_MULTICASTENS4_14ComposedLayoutINS4_7SwizzleILi3ELi4ELi3EEENS4_18smem_ptr_flag_bitsILi8EEENST_INS5_IJNSA_ILi8EEESG_EEENS5_IJSG_SB_EEEEEEEvNS4_8identityENS4_13SM90_TMA_LOADES1B_vS1C_EENS_8epilogue10collective6detail29Sm90TmaWarpSpecializedAdapterINS1G_15DefaultEpilogueISJ_SK_SK_NS1F_6thread17LinearCombinationISJ_Li1EffLNS1K_9ScaleType4KindE0ELNS_15FloatRoundStyleE2ESJ_EENS1_15EpilogueDefaultEEEEEvvEEEEvNT_6ParamsE --------------------------
	.section	.text._ZN7cutlass13device_kernelINS_4gemm6kernel13GemmUniversalIN4cute5tupleIJiiiiEEENS1_10collective13CollectiveMmaINS1_37MainloopSm90TmaGmmaWarpSpecializedFP8ILi5ENS5_IJNS4_1CILi1EEENSA_ILi2EEESB_EEENS1_35KernelTmaWarpSpecializedCooperativeEEENS5_IJNSA_ILi128EEENSA_ILi256EEESG_EEENS_12float_e5m2_tENS5_IJlSB_lEEESJ_SK_NS4_8TiledMMAINS4_8MMA_AtomIJNS4_4SM904GMMA31MMA_64x256x32_F32E5M2E5M2_SS_TNILNSO_7ScaleInE1ELSQ_1EEEEEENS4_6LayoutINS5_IJSC_SB_SB_EEENS5_IJSB_NSA_ILi0EEESV_EEEEENS5_IJNS4_10UnderscoreESY_SY_EEEEENS4_23SM90_TMA_LOAD_MULTICASTENS4_14ComposedLayoutINS4_7SwizzleILi3ELi4ELi3EEENS4_18smem_ptr_flag_bitsILi8EEENST_INS5_IJNSA_ILi8EEESG_EEENS5_IJSG_SB_EEEEEEEvNS4_8identityENS4_13SM90_TMA_LOADES1B_vS1C_EENS_8epilogue10collective6detail29Sm90TmaWarpSpecializedAdapterINS1G_15DefaultEpilogueISJ_SK_SK_NS1F_6thread17LinearCombinationISJ_Li1EffLNS1K_9ScaleType4KindE0ELNS_15FloatRoundStyleE2ESJ_EENS1_15EpilogueDefaultEEEEEvvEEEEvNT_6ParamsE,"ax",@progbits
	.align	128
.text._ZN7cutlass13device_kernelINS_4gemm6kernel13GemmUniversalIN4cute5tupleIJiiiiEEENS1_10collective13CollectiveMmaINS1_37MainloopSm90TmaGmmaWarpSpecializedFP8ILi5ENS5_IJNS4_1CILi1EEENSA_ILi2EEESB_EEENS1_35KernelTmaWarpSpecializedCooperativeEEENS5_IJNSA_ILi128EEENSA_ILi256EEESG_EEENS_12float_e5m2_tENS5_IJlSB_lEEESJ_SK_NS4_8TiledMMAINS4_8MMA_AtomIJNS4_4SM904GMMA31MMA_64x256x32_F32E5M2E5M2_SS_TNILNSO_7ScaleInE1ELSQ_1EEEEEENS4_6LayoutINS5_IJSC_SB_SB_EEENS5_IJSB_NSA_ILi0EEESV_EEEEENS5_IJNS4_10UnderscoreESY_SY_EEEEENS4_23SM90_TMA_LOAD_MULTICASTENS4_14ComposedLayoutINS4_7SwizzleILi3ELi4ELi3EEENS4_18smem_ptr_flag_bitsILi8EEENST_INS5_IJNSA_ILi8EEESG_EEENS5_IJSG_SB_EEEEEEEvNS4_8identityENS4_13SM90_TMA_LOADES1B_vS1C_EENS_8epilogue10collective6detail29Sm90TmaWarpSpecializedAdapterINS1G_15DefaultEpilogueISJ_SK_SK_NS1F_6thread17LinearCombinationISJ_Li1EffLNS1K_9ScaleType4KindE0ELNS_15FloatRoundStyleE2ESJ_EENS1_15EpilogueDefaultEEEEEvvEEEEvNT_6ParamsE:
        .type           _ZN7cutlass13device_kernelINS_4gemm6kernel13GemmUniversalIN4cute5tupleIJiiiiEEENS1_10collective13CollectiveMmaINS1_37MainloopSm90TmaGmmaWarpSpecializedFP8ILi5ENS5_IJNS4_1CILi1EEENSA_ILi2EEESB_EEENS1_35KernelTmaWarpSpecializedCooperativeEEENS5_IJNSA_ILi128EEENSA_ILi256EEESG_EEENS_12float_e5m2_tENS5_IJlSB_lEEESJ_SK_NS4_8TiledMMAINS4_8MMA_AtomIJNS4_4SM904GMMA31MMA_64x256x32_F32E5M2E5M2_SS_TNILNSO_7ScaleInE1ELSQ_1EEEEEENS4_6LayoutINS5_IJSC_SB_SB_EEENS5_IJSB_NSA_ILi0EEESV_EEEEENS5_IJNS4_10UnderscoreESY_SY_EEEEENS4_23SM90_TMA_LOAD_MULTICASTENS4_14ComposedLayoutINS4_7SwizzleILi3ELi4ELi3EEENS4_18smem_ptr_flag_bitsILi8EEENST_INS5_IJNSA_ILi8EEESG_EEENS5_IJSG_SB_EEEEEEEvNS4_8identityENS4_13SM90_TMA_LOADES1B_vS1C_EENS_8epilogue10collective6detail29Sm90TmaWarpSpecializedAdapterINS1G_15DefaultEpilogueISJ_SK_SK_NS1F_6thread17LinearCombinationISJ_Li1EffLNS1K_9ScaleType4KindE0ELNS_15FloatRoundStyleE2ESJ_EENS1_15EpilogueDefaultEEEEEvvEEEEvNT_6ParamsE,@function
        .size           _ZN7cutlass13device_kernelINS_4gemm6kernel13GemmUniversalIN4cute5tupleIJiiiiEEENS1_10collective13CollectiveMmaINS1_37MainloopSm90TmaGmmaWarpSpecializedFP8ILi5ENS5_IJNS4_1CILi1EEENSA_ILi2EEESB_EEENS1_35KernelTmaWarpSpecializedCooperativeEEENS5_IJNSA_ILi128EEENSA_ILi256EEESG_EEENS_12float_e5m2_tENS5_IJlSB_lEEESJ_SK_NS4_8TiledMMAINS4_8MMA_AtomIJNS4_4SM904GMMA31MMA_64x256x32_F32E5M2E5M2_SS_TNILNSO_7ScaleInE1ELSQ_1EEEEEENS4_6LayoutINS5_IJSC_SB_SB_EEENS5_IJSB_NSA_ILi0EEESV_EEEEENS5_IJNS4_10UnderscoreESY_SY_EEEEENS4_23SM90_TMA_LOAD_MULTICASTENS4_14ComposedLayoutINS4_7SwizzleILi3ELi4ELi3EEENS4_18smem_ptr_flag_bitsILi8EEENST_INS5_IJNSA_ILi8EEESG_EEENS5_IJSG_SB_EEEEEEEvNS4_8identityENS4_13SM90_TMA_LOADES1B_vS1C_EENS_8epilogue10collective6detail29Sm90TmaWarpSpecializedAdapterINS1G_15DefaultEpilogueISJ_SK_SK_NS1F_6thread17LinearCombinationISJ_Li1EffLNS1K_9ScaleType4KindE0ELNS_15FloatRoundStyleE2ESJ_EENS1_15EpilogueDefaultEEEEEvvEEEEvNT_6ParamsE,(.L_x_336 - _ZN7cutlass13device_kernelINS_4gemm6kernel13GemmUniversalIN4cute5tupleIJiiiiEEENS1_10collective13CollectiveMmaINS1_37MainloopSm90TmaGmmaWarpSpecializedFP8ILi5ENS5_IJNS4_1CILi1EEENSA_ILi2EEESB_EEENS1_35KernelTmaWarpSpecializedCooperativeEEENS5_IJNSA_ILi128EEENSA_ILi256EEESG_EEENS_12float_e5m2_tENS5_IJlSB_lEEESJ_SK_NS4_8TiledMMAINS4_8MMA_AtomIJNS4_4SM904GMMA31MMA_64x256x32_F32E5M2E5M2_SS_TNILNSO_7ScaleInE1ELSQ_1EEEEEENS4_6LayoutINS5_IJSC_SB_SB_EEENS5_IJSB_NSA_ILi0EEESV_EEEEENS5_IJNS4_10UnderscoreESY_SY_EEEEENS4_23SM90_TMA_LOAD_MULTICASTENS4_14ComposedLayoutINS4_7SwizzleILi3ELi4ELi3EEENS4_18smem_ptr_flag_bitsILi8EEENST_INS5_IJNSA_ILi8EEESG_EEENS5_IJSG_SB_EEEEEEEvNS4_8identityENS4_13SM90_TMA_LOADES1B_vS1C_EENS_8epilogue10collective6detail29Sm90TmaWarpSpecializedAdapterINS1G_15DefaultEpilogueISJ_SK_SK_NS1F_6thread17LinearCombinationISJ_Li1EffLNS1K_9ScaleType4KindE0ELNS_15FloatRoundStyleE2ESJ_EENS1_15EpilogueDefaultEEEEEvvEEEEvNT_6ParamsE)
        .other          _ZN7cutlass13device_kernelINS_4gemm6kernel13GemmUniversalIN4cute5tupleIJiiiiEEENS1_10collective13CollectiveMmaINS1_37MainloopSm90TmaGmmaWarpSpecializedFP8ILi5ENS5_IJNS4_1CILi1EEENSA_ILi2EEESB_EEENS1_35KernelTmaWarpSpecializedCooperativeEEENS5_IJNSA_ILi128EEENSA_ILi256EEESG_EEENS_12float_e5m2_tENS5_IJlSB_lEEESJ_SK_NS4_8TiledMMAINS4_8MMA_AtomIJNS4_4SM904GMMA31MMA_64x256x32_F32E5M2E5M2_SS_TNILNSO_7ScaleInE1ELSQ_1EEEEEENS4_6LayoutINS5_IJSC_SB_SB_EEENS5_IJSB_NSA_ILi0EEESV_EEEEENS5_IJNS4_10UnderscoreESY_SY_EEEEENS4_23SM90_TMA_LOAD_MULTICASTENS4_14ComposedLayoutINS4_7SwizzleILi3ELi4ELi3EEENS4_18smem_ptr_flag_bitsILi8EEENST_INS5_IJNSA_ILi8EEESG_EEENS5_IJSG_SB_EEEEEEEvNS4_8identityENS4_13SM90_TMA_LOADES1B_vS1C_EENS_8epilogue10collective6detail29Sm90TmaWarpSpecializedAdapterINS1G_15DefaultEpilogueISJ_SK_SK_NS1F_6thread17LinearCombinationISJ_Li1EffLNS1K_9ScaleType4KindE0ELNS_15FloatRoundStyleE2ESJ_EENS1_15EpilogueDefaultEEEEEvvEEEEvNT_6ParamsE,@"STO_CUDA_ENTRY STV_DEFAULT"
_ZN7cutlass13device_kernelINS_4gemm6kernel13GemmUniversalIN4cute5tupleIJiiiiEEENS1_10collective13CollectiveMmaINS1_37MainloopSm90TmaGmmaWarpSpecializedFP8ILi5ENS5_IJNS4_1CILi1EEENSA_ILi2EEESB_EEENS1_35KernelTmaWarpSpecializedCooperativeEEENS5_IJNSA_ILi128EEENSA_ILi256EEESG_EEENS_12float_e5m2_tENS5_IJlSB_lEEESJ_SK_NS4_8TiledMMAINS4_8MMA_AtomIJNS4_4SM904GMMA31MMA_64x256x32_F32E5M2E5M2_SS_TNILNSO_7ScaleInE1ELSQ_1EEEEEENS4_6LayoutINS5_IJSC_SB_SB_EEENS5_IJSB_NSA_ILi0EEESV_EEEEENS5_IJNS4_10UnderscoreESY_SY_EEEEENS4_23SM90_TMA_LOAD_MULTICASTENS4_14ComposedLayoutINS4_7SwizzleILi3ELi4ELi3EEENS4_18smem_ptr_flag_bitsILi8EEENST_INS5_IJNSA_ILi8EEESG_EEENS5_IJSG_SB_EEEEEEEvNS4_8identityENS4_13SM90_TMA_LOADES1B_vS1C_EENS_8epilogue10collective6detail29Sm90TmaWarpSpecializedAdapterINS1G_15DefaultEpilogueISJ_SK_SK_NS1F_6thread17LinearCombinationISJ_Li1EffLNS1K_9ScaleType4KindE0ELNS_15FloatRoundStyleE2ESJ_EENS1_15EpilogueDefaultEEEEEvvEEEEvNT_6ParamsE:
[----:B------:R-:W0:Y:S02]  /*0000*/  LDC R1, c[0x0][0x28] ;  /* 0x00000a00ff017b82 */ /* 0x000e240000000800 */
[----:B0-----:R-:W-:Y:S01]  /*0010*/  VIADD R1, R1, 0xffffff08 ;  /* 0xffffff0801017836 */ /* 0x001fe20000000000 */
[----:B------:R-:W0:Y:S01]  /*0020*/  S2R R5, SR_TID.X ;  /* 0x0000000000057919 */ /* 0x000e220000002100 */
[----:B------:R-:W-:Y:S01]  /*0030*/  ELECT P0, URZ, PT ;  /* 0x00000000003f782f */ /* 0x000fe20003800000 */
[----:B------:R-:W-:Y:S01]  /*0040*/  BSSY B0, `(.L_x_0) ;  /* 0x0000015000007945 */ /* 0x000fe20003800000 */
[--C-:B0-----:R-:W-:Y:S02]  /*0050*/  SHF.R.U32.HI R0, RZ, 0x5, R5.reuse ;  /* 0x00000005ff007819 */ /* 0x101fe40000011605 */
[----:B------:R-:W-:-:S03]  /*0060*/  SHF.R.U32.HI R2, RZ, 0x7, R5 ;  /* 0x00000007ff027819 */ /* 0x000fc60000011605 */
[----:B------:R-:W0:Y:S04]  /*0070*/  SHFL.IDX PT, R3, R0, RZ, 0x1f ;  /* 0x00001fff00037589 */ /* 0x000e2800000e0000 */
[----:B------:R-:W1:Y:S01]  /*0080*/  SHFL.IDX PT, R2, R2, RZ, 0x1f ;  /* 0x00001fff02027589 */ /* 0x000e6200000e0000 */
[----:B0-----:R-:W-:Y:S02]  /*0090*/  R2UR UR4, R3 ;  /* 0x00000000030472ca */ /* 0x001fe400000e0000 */
[----:B-1----:R-:W-:-:S11]  /*00a0*/  R2UR UR6, R2 ;  /* 0x00000000020672ca */ /* 0x002fd600000e0000 */
[----:B------:R-:W-:Y:S02]  /*00b0*/  USHF.R.S32.HI UR5, URZ, 0x1f, UR4 ;  /* 0x0000001f3f057899 */ /* 0x000fe40008011404 */
[----:B------:R-:W-:Y:S02]  /*00c0*/  ISETP.NE.OR P0, PT, RZ, UR4, !P0 ;  /* 0x00000004ff007c0c */ /* 0x000fe4000c705670 */
[----:B------:R-:W-:-:S04]  /*00d0*/  ULEA.HI UR5, UR5, UR4, URZ, 0x2 ;  /* 0x0000000405057291 */ /* 0x000fc8000f8f103f */
[----:B------:R-:W-:-:S04]  /*00e0*/  ULOP3.LUT UR5, UR5, 0xfffffffc, URZ, 0xc0, !UPT ;  /* 0xfffffffc05057892 */ /* 0x000fc8000f8ec03f */
[----:B------:R-:W-:-:S03]  /*00f0*/  UIADD3 UR8, UR4, -UR5, URZ ;  /* 0x8000000504087290 */ /* 0x000fc6000fffe03f */
[----:B------:R-:W-:Y:S09]  /*0100*/  @P0 BRA `(.L_x_1) ;  /* 0x0000000000200947 */ /* 0x000ff20003800000 */
[----:B------:R-:W-:Y:S02]  /*0110*/  ULDC.64 UR4, c[0x0][0x198] ;  /* 0x0000660000047ab9 */ /* 0x000fe40000000a00 */
[----:B------:R-:W-:Y:S02]  /*0120*/  UIADD3 UR10, UP0, UR4, 0xf0, URZ ;  /* 0x000000f0040a7890 */ /* 0x000fe4000ff1e03f */
[----:B------:R-:W-:Y:S02]  /*0130*/  UIADD3 UR4, UP1, UR4, 0x1f0, URZ ;  /* 0x000001f004047890 */ /* 0x000fe4000ff3e03f */
[----:B------:R-:W-:Y:S02]  /*0140*/  UIADD3.X UR11, URZ, UR5, URZ, UP0, !UPT ;  /* 0x000000053f0b7290 */ /* 0x000fe400087fe43f */
[----:B------:R-:W-:-:S07]  /*0150*/  UIADD3.X UR5, URZ, UR5, URZ, UP1, !UPT ;  /* 0x000000053f057290 */ /* 0x000fce0008ffe43f */
[----:B------:R0:W-:Y:S02]  /*0160*/  UTMACCTL.PF [UR10] ;  /* 0x000000000a0079b9 */ /* 0x0001e40008040000 */
[----:B------:R0:W-:Y:S02]  /*0170*/  UTMACCTL.PF [UR4] ;  /* 0x00000000040079b9 */ /* 0x0001e40008040000 */
[----:B0-----:R-:W-:Y:S01]  /*0180*/  NOP ;  /* 0x0000000000007918 */ /* 0x001fe20000000000 */
.L_x_1:
[----:B------:R-:W-:Y:S05]  /*0190*/  BSYNC B0 ;  /* 0x0000000000007941 */ /* 0x000fea0003800000 */
.L_x_0:
[----:B------:R-:W0:Y:S01]  /*01a0*/  SHFL.IDX PT, R3, R0, RZ, 0x1f ;  /* 0x00001fff00037589 */ /* 0x000e2200000e0000 */
[----:B------:R-:W-:Y:S01]  /*01b0*/  UISETP.NE.AND UP0, UPT, UR8, 0x3, UPT ;  /* 0x000000030800788c */ /* 0x000fe2000bf05270 */
[----:B------:R-:W-:Y:S01]  /*01c0*/  ISETP.NE.AND P2, PT, RZ, UR6, PT ;  /* 0x00000006ff007c0c */ /* 0x000fe2000bf45270 */
[----:B------:R-:W-:Y:S02]  /*01d0*/  UIADD3 UR10, UR6, -0x1, URZ ;  /* 0xffffffff060a7890 */ /* 0x000fe4000fffe03f */
[----:B------:R-:W-:Y:S02]  /*01e0*/  UISETP.EQ.OR UP0, UPT, UR8, URZ, !UP0 ;  /* 0x0000003f0800728c */ /* 0x000fe4000c702670 */
[----:B------:R-:W-:Y:S02]  /*01f0*/  UISETP.GE.U32.AND UP1, UPT, UR10, 0x2, UPT ;  /* 0x000000020a00788c */ /* 0x000fe4000bf26070 */
[----:B------:R-:W-:-:S04]  /*0200*/  UISETP.EQ.AND UP0, UPT, UR6, URZ, UP0 ;  /* 0x0000003f0600728c */ /* 0x000fc80008702270 */
[----:B------:R-:W-:-:S04]  /*0210*/  USEL UR13, URZ, 0x1, !UP0 ;  /* 0x000000013f0d7887 */ /* 0x000fc8000c000000 */
[----:B------:R-:W-:Y:S01]  /*0220*/  USEL UR13, UR13, 0x2, UP1 ;  /* 0x000000020d0d7887 */ /* 0x000fe20008800000 */
[----:B0-----:R-:W-:-:S13]  /*0230*/  ISETP.NE.AND P0, PT, R3, RZ, PT ;  /* 0x000000ff0300720c */ /* 0x001fda0003f05270 */
[----:B------:R-:W-:Y:S05]  /*0240*/  @P0 BRA `(.L_x_2) ;  /* 0x0000000000600947 */ /* 0x000fea0003800000 */
[----:B------:R-:W0:Y:S01]  /*0250*/  S2UR UR9, SR_CgaCtaId ;  /* 0x00000000000979c3 */ /* 0x000e220000008800 */
[----:B------:R-:W-:Y:S01]  /*0260*/  UMOV UR4, 0x400 ;  /* 0x0000040000047882 */ /* 0x000fe20000000000 */
[----:B------:R-:W-:Y:S01]  /*0270*/  UMOV UR5, 0x1 ;  /* 0x0000000100057882 */ /* 0x000fe20000000000 */
[----:B------:R-:W-:Y:S01]  /*0280*/  UMOV UR6, 0x4 ;  /* 0x0000000400067882 */ /* 0x000fe20000000000 */
[----:B------:R-:W-:Y:S01]  /*0290*/  ELECT P0, URZ, PT ;  /* 0x00000000003f782f */ /* 0x000fe20003800000 */
[----:B------:R-:W-:-:S04]  /*02a0*/  UIADD3 UR6, -UR6, 0x100000, URZ ;  /* 0x0010000006067890 */ /* 0x000fc8000fffe13f */
[----:B------:R-:W-:Y:S02]  /*02b0*/  USHF.L.U32 UR7, UR6, 0xb, URZ ;  /* 0x0000000b06077899 */ /* 0x000fe4000800063f */
[----:B------:R-:W-:Y:S02]  /*02c0*/  USHF.L.U32 UR6, UR6, 0x1, URZ ;  /* 0x0000000106067899 */ /* 0x000fe4000800063f */
[----:B0-----:R-:W-:Y:S02]  /*02d0*/  ULEA UR9, UR9, UR4, 0x18 ;  /* 0x0000000409097291 */ /* 0x001fe4000f8ec03f */
[----:B------:R-:W-:-:S04]  /*02e0*/  UIADD3 UR4, -UR5, 0x100000, URZ ;  /* 0x0010000005047890 */ /* 0x000fc8000fffe13f */
[----:B------:R-:W-:Y:S02]  /*02f0*/  USHF.L.U32 UR5, UR4, 0xb, URZ ;  /* 0x0000000b04057899 */ /* 0x000fe4000800063f */
[----:B------:R-:W-:Y:S01]  /*0300*/  USHF.L.U32 UR4, UR4, 0x1, URZ ;  /* 0x0000000104047899 */ /* 0x000fe2000800063f */
[----:B------:R-:W0:Y:S11]  /*0310*/  FENCE.VIEW.ASYNC.S ;  /* 0x00000000000073c6 */ /* 0x000e360000000000 */
[----:B0-----:R0:W1:Y:S01]  /*0320*/  SYNCS.EXCH.64 URZ, [UR9], UR4 ;  /* 0x00000004093f75b2 */ /* 0x0010620008000100 */
[----:B------:R0:W2:Y:S01]  /*0330*/  SYNCS.EXCH.64 URZ, [UR9+0x28], UR6 ;  /* 0x00002806093f75b2 */ /* 0x0000a20008000100 */
[----:B------:R0:W3:Y:S01]  /*0340*/  SYNCS.EXCH.64 URZ, [UR9+0x8], UR4 ;  /* 0x00000804093f75b2 */ /* 0x0000e20008000100 */
[----:B------:R0:W4:Y:S01]  /*0350*/  SYNCS.EXCH.64 URZ, [UR9+0x30], UR6 ;  /* 0x00003006093f75b2 */ /* 0x0001220008000100 */
[----:B------:R0:W0:Y:S01]  /*0360*/  SYNCS.EXCH.64 URZ, [UR9+0x10], UR4 ;  /* 0x00001004093f75b2 */ /* 0x0000220008000100 */
[----:B------:R0:W0:Y:S01]  /*0370*/  SYNCS.EXCH.64 URZ, [UR9+0x38], UR6 ;  /* 0x00003806093f75b2 */ /* 0x0000220008000100 */
[----:B------:R0:W0:Y:S01]  /*0380*/  SYNCS.EXCH.64 URZ, [UR9+0x18], UR4 ;  /* 0x00001804093f75b2 */ /* 0x0000220008000100 */
[----:B------:R0:W0:Y:S01]  /*0390*/  SYNCS.EXCH.64 URZ, [UR9+0x40], UR6 ;  /* 0x00004006093f75b2 */ /* 0x0000220008000100 */
[----:B------:R0:W0:Y:S01]  /*03a0*/  SYNCS.EXCH.64 URZ, [UR9+0x20], UR4 ;  /* 0x00002004093f75b2 */ /* 0x0000220008000100 */
[----:B------:R0:W0:Y:S01]  /*03b0*/  SYNCS.EXCH.64 URZ, [UR9+0x48], UR6 ;  /* 0x00004806093f75b2 */ /* 0x0000220008000100 */
[----:B------:R-:W-:Y:S01]  /*03c0*/  NOP ;  /* 0x0000000000007918 */ /* 0x000fe20000000000 */
.L_x_2:
[----:B------:R-:W-:Y:S01]  /*03d0*/  SHF.R.S32.HI R4, RZ, 0x1f, R5 ;  /* 0x0000001fff047819 */ /* 0x000fe20000011405 */
[----:B------:R-:W5:Y:S01]  /*03e0*/  SHFL.IDX PT, R0, R0, RZ, 0x1f ;  /* 0x00001fff00007589 */ /* 0x000f6200000e0000 */
[----:B------:R-:W-:Y:S01]  /*03f0*/  ELECT P0, URZ, PT ;  /* 0x00000000003f782f */ /* 0x000fe20003800000 */
[----:B0-----:R-:W0:Y:S01]  /*0400*/  S2UR UR9, SR_CTAID.X ;  /* 0x00000000000979c3 */ /* 0x001e220000002500 */
[----:B------:R-:W-:Y:S01]  /*0410*/  LEA.HI R4, R4, R5, RZ, 0x7 ;  /* 0x0000000504047211 */ /* 0x000fe200078f38ff */
[----:B------:R-:W1:Y:S01]  /*0420*/  S2R R2, SR_CTAID.Y ;  /* 0x0000000000027919 */ /* 0x000e620000002600 */
[----:B------:R-:W-:Y:S01]  /*0430*/  SHF.R.S32.HI R6, RZ, 0x1f, R3 ;  /* 0x0000001fff067819 */ /* 0x000fe20000011403 */
[----:B------:R-:W-:Y:S01]  /*0440*/  ULDC UR4, c[0x0][0x154] ;  /* 0x0000550000047ab9 */ /* 0x000fe20000000800 */
[----:B------:R-:W-:Y:S01]  /*0450*/  LOP3.LUT R4, R4, 0xffffff80, RZ, 0xc0, !PT ;  /* 0xffffff8004047812 */ /* 0x000fe200078ec0ff */
[----:B------:R-:W-:Y:S01]  /*0460*/  NOP ;  /* 0x0000000000007918 */ /* 0x000fe20000000000 */
[----:B------:R-:W-:Y:S01]  /*0470*/  LEA.HI R6, R6, R3, RZ, 0x2 ;  /* 0x0000000306067211 */ /* 0x000fe200078f10ff */
[----:B------:R-:W2:Y:S01]  /*0480*/  LDC R11, c[0x0][0x148] ;  /* 0x00005200ff0b7b82 */ /* 0x000ea20000000800 */
[----:B------:R-:W-:Y:S01]  /*0490*/  NOP ;  /* 0x0000000000007918 */ /* 0x000fe20000000000 */
[----:B------:R-:W-:Y:S01]  /*04a0*/  IMAD.IADD R4, R5, 0x1, -R4 ;  /* 0x0000000105047824 */ /* 0x000fe200078e0a04 */
[----:B------:R-:W-:-:S04]  /*04b0*/  LOP3.LUT R6, R6, 0x3ffffffc, RZ, 0xc0, !PT ;  /* 0x3ffffffc06067812 */ /* 0x000fc800078ec0ff */
[----:B------:R-:W-:Y:S01]  /*04c0*/  SHF.R.S32.HI R5, RZ, 0x1f, R4 ;  /* 0x0000001fff057819 */ /* 0x000fe20000011404 */
[----:B------:R-:W-:Y:S01]  /*04d0*/  IMAD.IADD R6, R3, 0x1, -R6 ;  /* 0x0000000103067824 */ /* 0x000fe200078e0a06 */
[----:B------:R-:W3:Y:S02]  /*04e0*/  LDC R8, c[0x0][0x144] ;  /* 0x00005100ff087b82 */ /* 0x000ee40000000800 */
[----:B------:R-:W-:Y:S02]  /*04f0*/  LEA.HI R5, R5, R4, RZ, 0x3 ;  /* 0x0000000405057211 */ /* 0x000fe400078f18ff */
[----:B-----5:R-:W-:Y:S02]  /*0500*/  ISETP.NE.OR P0, PT, R0, RZ, !P0 ;  /* 0x000000ff0000720c */ /* 0x020fe40004705670 */
[--C-:B------:R-:W-:Y:S02]  /*0510*/  SHF.R.S32.HI R0, RZ, 0x3, R5.reuse ;  /* 0x00000003ff007819 */ /* 0x100fe40000011405 */
[----:B------:R-:W-:-:S04]  /*0520*/  SHF.R.S32.HI R5, RZ, 0x1f, R5 ;  /* 0x0000001fff057819 */ /* 0x000fc80000011405 */
[----:B------:R-:W-:-:S04]  /*0530*/  LEA.HI R5, R5, R0, RZ, 0x2 ;  /* 0x0000000005057211 */ /* 0x000fc800078f10ff */
[----:B------:R-:W-:Y:S01]  /*0540*/  LOP3.LUT R5, R5, 0xfffffffc, RZ, 0xc0, !PT ;  /* 0xfffffffc05057812 */ /* 0x000fe200078ec0ff */
[----:B------:R-:W-:Y:S01]  /*0550*/  VOTEU.ALL UP0, P0 ;  /* 0x00000000003f7886 */ /* 0x000fe20000000000 */
[----:B-1----:R-:W-:Y:S01]  /*0560*/  I2FP.F32.U32 R7, R2 ;  /* 0x0000000200077245 */ /* 0x002fe20000201000 */
[----:B------:R-:W-:Y:S02]  /*0570*/  VOTEU.ALL UP1, P0 ;  /* 0x00000000003f7886 */ /* 0x000fe40000020000 */
[----:B------:R-:W-:Y:S01]  /*0580*/  IMAD.IADD R5, R0, 0x1, -R5 ;  /* 0x0000000100057824 */ /* 0x000fe200078e0a05 */
[----:B------:R-:W1:Y:S01]  /*0590*/  @!UP0 S2UR UR7, SR_CgaCtaId ;  /* 0x00000000000789c3 */ /* 0x000e620000008800 */
[----:B0-----:R-:W-:Y:S01]  /*05a0*/  I2FP.F32.U32 R0, UR9 ;  /* 0x0000000900007c45 */ /* 0x001fe20008201000 */
[----:B------:R-:W-:Y:S01]  /*05b0*/  FMUL R9, R7, UR4 ;  /* 0x0000000407097c20 */ /* 0x000fe20008400000 */
[----:B------:R-:W-:Y:S01]  /*05c0*/  IMAD R5, R6, 0x4, R5 ;  /* 0x0000000406057824 */ /* 0x000fe200078e0205 */
[----:B------:R-:W-:Y:S01]  /*05d0*/  ULDC UR4, c[0x0][0x150] ;  /* 0x0000540000047ab9 */ /* 0x000fe20000000800 */
[----:B------:R-:W-:Y:S01]  /*05e0*/  @!UP0 UMOV UR6, 0x400 ;  /* 0x0000040000068882 */ /* 0x000fe20000000000 */
[----:B------:R-:W-:Y:S01]  /*05f0*/  FMUL R7, R0, UR4 ;  /* 0x0000000400077c20 */ /* 0x000fe20008400000 */
[----:B------:R-:W-:Y:S01]  /*0600*/  IMAD.SHL.U32 R0, R5, 0x4, RZ ;  /* 0x0000000405007824 */ /* 0x000fe200078e00ff */
[----:B------:R-:W0:Y:S01]  /*0610*/  LDC R6, c[0x0][0x140] ;  /* 0x00005000ff067b82 */ /* 0x000e220000000800 */
[----:B------:R-:W5:Y:S01]  /*0620*/  F2I.U32.TRUNC.NTZ R9, R9 ;  /* 0x0000000900097305 */ /* 0x000f62000020f000 */
[----:B------:R-:W-:-:S02]  /*0630*/  UMOV UR4, 0x20 ;  /* 0x0000002000047882 */ /* 0x000fc40000000000 */
[----:B------:R-:W-:Y:S01]  /*0640*/  LOP3.LUT R10, R5, 0xc, R0, 0x78, !PT ;  /* 0x0000000c050a7812 */ /* 0x000fe200078e7800 */
[----:B------:R-:W-:-:S04]  /*0650*/  @!UP0 UIADD3 UR4, -UR4, 0x100000, URZ ;  /* 0x0010000004048890 */ /* 0x000fc8000fffe13f */
[----:B------:R-:W-:Y:S02]  /*0660*/  @!UP0 USHF.L.U32 UR5, UR4, 0xb, URZ ;  /* 0x0000000b04058899 */ /* 0x000fe4000800063f */
[----:B------:R-:W-:Y:S01]  /*0670*/  @!UP0 USHF.L.U32 UR4, UR4, 0x1, URZ ;  /* 0x0000000104048899 */ /* 0x000fe2000800063f */
[----:B------:R-:W4:Y:S01]  /*0680*/  F2I.U32.TRUNC.NTZ R7, R7 ;  /* 0x0000000700077305 */ /* 0x000f22000020f000 */
[----:B------:R0:W-:Y:S01]  /*0690*/  STL [R1+0x70], R10 ;  /* 0x0000700a01007387 */ /* 0x0001e20000100800 */
[----:B-----5:R-:W-:Y:S01]  /*06a0*/  IMAD.MOV R12, RZ, RZ, -R9 ;  /* 0x000000ffff0c7224 */ /* 0x020fe200078e0a09 */
[----:B-1----:R-:W-:Y:S01]  /*06b0*/  @!UP0 ULEA UR6, UR7, UR6, 0x18 ;  /* 0x0000000607068291 */ /* 0x002fe2000f8ec03f */
[----:B------:R-:W-:Y:S02]  /*06c0*/  VOTEU.ALL UP0, P0 ;  /* 0x00000000003f7886 */ /* 0x000fe40000000000 */
[----:B--2---:R-:W-:Y:S01]  /*06d0*/  IMAD R5, R11, R12, R2 ;  /* 0x0000000c0b057224 */ /* 0x004fe200078e0202 */
[----:B------:R-:W-:-:S02]  /*06e0*/  LOP3.LUT P0, RZ, R4, 0x7, RZ, 0xc0, !PT ;  /* 0x0000000704ff7812 */ /* 0x000fc4000780c0ff */
[----:B0-----:R-:W-:Y:S01]  /*06f0*/  ISETP.EQ.U32.AND P4, PT, R6, 0x1, PT ;  /* 0x000000010600780c */ /* 0x001fe20003f82070 */
[----:B----4-:R-:W-:Y:S01]  /*0700*/  IMAD.MOV R7, RZ, RZ, -R7 ;  /* 0x000000ffff077224 */ /* 0x010fe200078e0a07 */
[----:B------:R-:W-:Y:S02]  /*0710*/  ISETP.NE.AND P1, PT, R5, R10, PT ;  /* 0x0000000a0500720c */ /* 0x000fe40003f25270 */
[----:B------:R-:W-:Y:S01]  /*0720*/  ISETP.LT.U32.AND P0, PT, R10, 0x2, !P0 ;  /* 0x000000020a00780c */ /* 0x000fe20004701070 */
[----:B---3--:R-:W-:Y:S01]  /*0730*/  IMAD R0, R8, R7, UR9 ;  /* 0x0000000908007e24 */ /* 0x008fe2000f8e0207 */
[----:B------:R-:W0:Y:S02]  /*0740*/  FENCE.VIEW.ASYNC.S ;  /* 0x00000000000073c6 */ /* 0x000e240000000000 */
[----:B0-----:R0:W1:Y:S02]  /*0750*/  @!UP0 SYNCS.EXCH.64 URZ, [UR6+0x60], UR4 ;  /* 0x00006004063f85b2 */ /* 0x0010640008000100 */
[----:B------:R-:W-:-:S04]  /*0760*/  ISETP.EQ.OR P1, PT, R0, RZ, !P1 ;  /* 0x000000ff0000720c */ /* 0x000fc80004f22670 */
[----:B------:R-:W-:Y:S01]  /*0770*/  PLOP3.LUT P0, PT, P0, P1, PT, 0x80, 0x0 ;  /* 0x000000000000781c */ /* 0x000fe20000703070 */
[----:B------:R0:W2:Y:S01]  /*0780*/  @!UP1 SYNCS.EXCH.64 URZ, [UR6+0x68], UR4 ;  /* 0x00006804063f95b2 */ /* 0x0000a20008000100 */
[----:B------:R-:W-:Y:S01]  /*0790*/  NOP ;  /* 0x0000000000007918 */ /* 0x000fe20000000000 */
[----:B------:R-:W-:Y:S10]  /*07a0*/  @!P4 BRA `(.L_x_3) ;  /* 0x000000000008c947 */ /* 0x000ff40003800000 */
[----:B-12---:R-:W-:Y:S01]  /*07b0*/  UCGABAR_ARV ;  /* 0x00000000000079c7 */ /* 0x006fe20008000000 */
[----:B------:R-:W-:Y:S05]  /*07c0*/  BRA `(.L_x_4) ;  /* 0x0000000000047947 */ /* 0x000fea0003800000 */
.L_x_3:
[----:B-12---:R-:W-:Y:S01]  /*07d0*/  NOP ;  /* 0x0000000000007918 */ /* 0x006fe20000000000 */
.L_x_4:
[----:B------:R-:W1:Y:S01]  /*07e0*/  LDC R3, c[0x0][0x65c] ;  /* 0x00019700ff037b82 */ /* 0x000e620000000800 */
[----:B------:R-:W-:Y:S02]  /*07f0*/  IMAD.U32 R4, RZ, RZ, UR9 ;  /* 0x00000009ff047e24 */ /* 0x000fe4000f8e00ff */
[----:B------:R-:W-:Y:S01]  /*0800*/  IMAD.MOV.U32 R5, RZ, RZ, RZ ;  /* 0x000000ffff057224 */ /* 0x000fe200078e00ff */
[----:B-1----:R-:W-:-:S13]  /*0810*/  ISETP.NE.AND P3, PT, R3, 0x1, PT ;  /* 0x000000010300780c */ /* 0x002fda0003f65270 */
[----:B------:R-:W1:Y:S01]  /*0820*/  @P3 LDC R7, c[0x0][0x10] ;  /* 0x00000400ff073b82 */ /* 0x000e620000000800 */
[----:B------:R-:W-:Y:S02]  /*0830*/  @P3 IMAD.MOV.U32 R3, RZ, RZ, RZ ;  /* 0x000000ffff033224 */ /* 0x000fe400078e00ff */
[----:B------:R-:W-:-:S05]  /*0840*/  @P3 IMAD.MOV.U32 R13, RZ, RZ, RZ ;  /* 0x000000ffff0d3224 */ /* 0x000fca00078e00ff */
[----:B------:R-:W2:Y:S01]  /*0850*/  @!P3 LDC R9, c[0x0][0xc] ;  /* 0x00000300ff09bb82 */ /* 0x000ea20000000800 */
[----:B-1----:R-:W-:-:S04]  /*0860*/  @P3 IMAD.WIDE.U32 R6, R7, UR9, R2 ;  /* 0x0000000907063c25 */ /* 0x002fc8000f8e0002 */
[----:B------:R-:W-:Y:S02]  /*0870*/  @P3 IMAD.MOV.U32 R19, RZ, RZ, R6 ;  /* 0x000000ffff133224 */ /* 0x000fe400078e0006 */
[----:B------:R-:W-:Y:S02]  /*0880*/  @P3 IMAD.IADD R23, R7, 0x1, R13 ;  /* 0x0000000107173824 */ /* 0x000fe400078e020d */
[----:B--2---:R-:W-:-:S04]  /*0890*/  @!P3 IMAD.WIDE.U32 R4, R2, R9, R4 ;  /* 0x000000090204b225 */ /* 0x004fc800078e0004 */
[----:B------:R-:W-:Y:S02]  /*08a0*/  @!P3 IMAD.MOV.U32 R19, RZ, RZ, R4 ;  /* 0x000000ffff13b224 */ /* 0x000fe400078e0004 */
[----:B------:R-:W-:-:S03]  /*08b0*/  @!P3 IMAD.MOV.U32 R23, RZ, RZ, R5 ;  /* 0x000000ffff17b224 */ /* 0x000fc600078e0005 */
[----:B------:R1:W-:Y:S04]  /*08c0*/  STL [R1+0x78], R19 ;  /* 0x0000781301007387 */ /* 0x0003e80000100800 */
[----:B------:R1:W-:Y:S01]  /*08d0*/  STL [R1+0x74], R23 ;  /* 0x0000741701007387 */ /* 0x0003e20000100800 */
[----:B------:R-:W-:Y:S05]  /*08e0*/  @!P4 BRA `(.L_x_5) ;  /* 0x00000000000cc947 */ /* 0x000fea0003800000 */
[----:B------:R-:W-:Y:S01]  /*08f0*/  UCGABAR_WAIT ;  /* 0x0000000000007dc7 */ /* 0x000fe20008000000 */
[----:B------:R-:W-:Y:S01]  /*0900*/  CCTL.IVALL ;  /* 0x00000000ff00798f */ /* 0x000fe20002000000 */
[----:B------:R-:W-:Y:S05]  /*0910*/  BRA `(.L_x_6) ;  /* 0x0000000000047947 */ /* 0x000fea0003800000 */
.L_x_5:
[----:B------:R-:W-:Y:S06]  /*0920*/  BAR.SYNC.DEFER_BLOCKING 0x0 ;  /* 0x0000000000007b1d */ /* 0x000fec0000010000 */
.L_x_6:
[----:B------:R-:W-:Y:S05]  /*0930*/  @!P2 BRA `(.L_x_7) ;  /* 0x000000e000d4a947 */ /* 0x000fea0003800000 */
[----:B------:R-:W-:-:S06]  /*0940*/  UISETP.GT.U32.AND UP0, UPT, UR10, 0x1, UPT ;  /* 0x000000010a00788c */ /* 0x000fcc000bf04070 */
[----:B------:R-:W-:-:S13]  /*0950*/  PLOP3.LUT P1, PT, PT, PT, UP0, 0x80, 0x0 ;  /* 0x000000000000781c */ /* 0x000fda0003f2f008 */
[----:B0-----:R-:W-:Y:S05]  /*0960*/  @P1 EXIT ;  /* 0x000000000000194d */ /* 0x001fea0003800000 */
[----:B------:R-:W-:Y:S01]  /*0970*/  IMAD.MOV.U32 R6, RZ, RZ, -0x1 ;  /* 0xffffffffff067424 */ /* 0x000fe200078e00ff */
[----:B------:R-:W-:Y:S01]  /*0980*/  ULDC.64 UR4, c[0x0][0x650] ;  /* 0x0001940000047ab9 */ /* 0x000fe20000000a00 */
[----:B------:R-:W-:Y:S01]  /*0990*/  IMAD.MOV.U32 R5, RZ, RZ, -0x1 ;  /* 0xffffffffff057424 */ /* 0x000fe200078e00ff */
[----:B------:R-:W-:Y:S01]  /*09a0*/  ISETP.GE.U32.AND P1, PT, R19, UR4, PT ;  /* 0x0000000413007c0c */ /* 0x000fe2000bf26070 */
[----:B------:R-:W-:Y:S01]  /*09b0*/  UMOV UR22, 0xffffffff ;  /* 0xffffffff00167882 */ /* 0x000fe20000000000 */
[----:B------:R0:W-:Y:S01]  /*09c0*/  STL [R1+0x80], R6 ;  /* 0x0000800601007387 */ /* 0x0001e20000100800 */
[----:B------:R-:W-:Y:S02]  /*09d0*/  PRMT R4, RZ, 0x7610, R4 ;  /* 0x00007610ff047816 */ /* 0x000fe40000000004 */
[----:B------:R-:W-:Y:S01]  /*09e0*/  ISETP.GE.U32.AND.EX P1, PT, R23, UR5, PT, P1 ;  /* 0x0000000517007c0c */ /* 0x000fe2000bf26110 */
[----:B------:R0:W-:-:S12]  /*09f0*/  STL [R1+0x7c], R5 ;  /* 0x00007c0501007387 */ /* 0x0001d80000100800 */
[----:B0-----:R-:W-:Y:S05]  /*0a00*/  @P1 BRA `(.L_x_8) ;  /* 0x0000000400381947 */ /* 0x001fea0003800000 */
[----:B------:R-:W0:Y:S01]  /*0a10*/  LDC.64 R14, c[0x0][0x628] ;  /* 0x00018a00ff0e7b82 */ /* 0x000e220000000a00 */
[----:B------:R-:W-:Y:S02]  /*0a20*/  IMAD.MOV.U32 R4, RZ, RZ, R19 ;  /* 0x000000ffff047224 */ /* 0x000fe400078e0013 */
[----:B------:R-:W-:-:S05]  /*0a30*/  IMAD.MOV.U32 R5, RZ, RZ, R23 ;  /* 0x000000ffff057224 */ /* 0x000fca00078e0017 */
[----:B------:R-:W2:Y:S08]  /*0a40*/  LDC R10, c[0x0][0x630] ;  /* 0x00018c00ff0a7b82 */ /* 0x000eb00000000800 */
[----:B------:R-:W3:Y:S01]  /*0a50*/  LDC.64 R16, c[0x0][0x620] ;  /* 0x00018800ff107b82 */ /* 0x000ee20000000a00 */
[----:B0-----:R-:W-:-:S04]  /*0a60*/  ISETP.NE.U32.AND P1, PT, R14, RZ, PT ;  /* 0x000000ff0e00720c */ /* 0x001fc80003f25070 */
[----:B------:R-:W-:-:S13]  /*0a70*/  ISETP.NE.AND.EX P1, PT, R15, RZ, PT, P1 ;  /* 0x000000ff0f00720c */ /* 0x000fda0003f25310 */
[----:B--23--:R-:W-:Y:S05]  /*0a80*/  @!P1 BRA `(.L_x_9) ;  /* 0x0000000000289947 */ /* 0x00cfea0003800000 */
[----:B------:R-:W0:Y:S02]  /*0a90*/  LDC R9, c[0x0][0x634] ;  /* 0x00018d00ff097b82 */ /* 0x000e240000000800 */
[----:B0-----:R-:W-:-:S05]  /*0aa0*/  IADD3 R9, P1, R19, R9, RZ ;  /* 0x0000000913097210 */ /* 0x001fca0007f3e0ff */
[----:B------:R-:W-:-:S04]  /*0ab0*/  IMAD.X R13, RZ, RZ, R23, P1 ;  /* 0x000000ffff0d7224 */ /* 0x000fc800008e0617 */
[----:B------:R-:W-:-:S04]  /*0ac0*/  IMAD.WIDE.U32 R4, R13, R14, RZ ;  /* 0x0000000e0d047225 */ /* 0x000fc800078e00ff */
[----:B------:R-:W-:-:S04]  /*0ad0*/  IMAD.WIDE.U32 R6, P1, R9, R15, R4 ;  /* 0x0000000f09067225 */ /* 0x000fc80007820004 */
[----:B------:R-:W-:-:S04]  /*0ae0*/  IMAD.WIDE.U32 R4, R9, R14, RZ ;  /* 0x0000000e09047225 */ /* 0x000fc800078e00ff */
[----:B------:R-:W-:Y:S01]  /*0af0*/  IMAD.X R9, RZ, RZ, RZ, P1 ;  /* 0x000000ffff097224 */ /* 0x000fe200008e06ff */
[----:B------:R-:W-:Y:S01]  /*0b00*/  IADD3 RZ, P1, R5, R6, RZ ;  /* 0x0000000605ff7210 */ /* 0x000fe20007f3e0ff */
[----:B------:R-:W-:-:S04]  /*0b10*/  IMAD.MOV.U32 R8, RZ, RZ, R7 ;  /* 0x000000ffff087224 */ /* 0x000fc800078e0007 */
[----:B------:R-:W-:-:S08]  /*0b20*/  IMAD.WIDE.U32.X R4, R13, R15, R8, P1 ;  /* 0x0000000f0d047225 */ /* 0x000fd000008e0408 */
.L_x_9:
[----:B------:R-:W0:Y:S01]  /*0b30*/  LDC.64 R20, c[0x0][0x640] ;  /* 0x00019000ff147b82 */ /* 0x000e220000000a00 */
[-C--:B------:R-:W-:Y:S01]  /*0b40*/  SHF.R.U64 R22, R4, R10.reuse, R5 ;  /* 0x0000000a04167219 */ /* 0x080fe20000001205 */
[----:B------:R-:W-:Y:S01]  /*0b50*/  IMAD.MOV.U32 R4, RZ, RZ, R19 ;  /* 0x000000ffff047224 */ /* 0x000fe200078e0013 */
[----:B------:R-:W-:Y:S01]  /*0b60*/  SHF.R.U32.HI R3, RZ, R10, R5 ;  /* 0x0000000aff037219 */ /* 0x000fe20000011605 */
[----:B------:R-:W-:Y:S01]  /*0b70*/  IMAD.MOV.U32 R5, RZ, RZ, R23 ;  /* 0x000000ffff057224 */ /* 0x000fe200078e0017 */
[----:B------:R-:W-:Y:S01]  /*0b80*/  IADD3 R7, P1, RZ, -R22, RZ ;  /* 0x80000016ff077210 */ /* 0x000fe20007f3e0ff */
[----:B-1----:R-:W-:Y:S02]  /*0b90*/  IMAD R23, R11, R12, R2 ;  /* 0x0000000c0b177224 */ /* 0x002fe400078e0202 */
[----:B------:R-:W1:Y:S01]  /*0ba0*/  LDC R8, c[0x0][0x618] ;  /* 0x00018600ff087b82 */ /* 0x000e620000000800 */
[----:B------:R-:W-:Y:S02]  /*0bb0*/  IMAD.MOV.U32 R11, RZ, RZ, 0x1 ;  /* 0x00000001ff0b7424 */ /* 0x000fe400078e00ff */
[----:B------:R-:W-:-:S02]  /*0bc0*/  IMAD.X R3, RZ, RZ, ~R3, P1 ;  /* 0x000000ffff037224 */ /* 0x000fc400008e0e03 */
[----:B------:R-:W-:-:S03]  /*0bd0*/  IMAD.WIDE.U32 R4, R7, R16, R4 ;  /* 0x0000001007047225 */ /* 0x000fc600078e0004 */
[----:B------:R-:W2:Y:S01]  /*0be0*/  LDC R14, c[0x0][0x608] ;  /* 0x00018200ff0e7b82 */ /* 0x000ea20000000800 */
[----:B------:R-:W-:-:S04]  /*0bf0*/  IMAD R6, R3, R16, RZ ;  /* 0x0000001003067224 */ /* 0x000fc800078e02ff */
[----:B------:R-:W-:-:S03]  /*0c00*/  IMAD R3, R7, R17, R6 ;  /* 0x0000001107037224 */ /* 0x000fc600078e0206 */
[----:B------:R-:W3:Y:S01]  /*0c10*/  LDC R18, c[0x0][0x658] ;  /* 0x00019600ff127b82 */ /* 0x000ee20000000800 */
[----:B------:R-:W-:Y:S01]  /*0c20*/  IMAD.IADD R3, R5, 0x1, R3 ;  /* 0x0000000105037824 */ /* 0x000fe200078e0203 */
[----:B0-----:R-:W-:Y:S01]  /*0c30*/  ISETP.NE.U32.AND P1, PT, R20, RZ, PT ;  /* 0x000000ff1400720c */ /* 0x001fe20003f25070 */
[----:B------:R-:W-:-:S03]  /*0c40*/  IMAD.MOV.U32 R5, RZ, RZ, -0x1 ;  /* 0xffffffffff057424 */ /* 0x000fc600078e00ff */
[----:B------:R-:W-:Y:S02]  /*0c50*/  ISETP.NE.AND.EX P1, PT, R21, RZ, PT, P1 ;  /* 0x000000ff1500720c */ /* 0x000fe40003f25310 */
[----:B------:R-:W0:Y:S01]  /*0c60*/  LDC R13, c[0x0][0x600] ;  /* 0x00018000ff0d7b82 */ /* 0x000e220000000800 */
[-CC-:B-1----:R-:W-:Y:S02]  /*0c70*/  SHF.R.U64 R10, R4, R8.reuse, R3.reuse ;  /* 0x00000008040a7219 */ /* 0x182fe40000001203 */
[----:B------:R-:W-:-:S05]  /*0c80*/  SHF.R.U32.HI R3, RZ, R8, R3 ;  /* 0x00000008ff037219 */ /* 0x000fca0000011603 */
[----:B------:R-:W1:Y:S01]  /*0c90*/  LDC R15, c[0x0][0x648] ;  /* 0x00019200ff0f7b82 */ /* 0x000e620000000800 */
[-CC-:B--2---:R-:W-:Y:S02]  /*0ca0*/  SHF.R.U64 R19, R10, R14.reuse, R3.reuse ;  /* 0x0000000e0a137219 */ /* 0x184fe40000001203 */
[----:B------:R-:W-:-:S05]  /*0cb0*/  SHF.R.U32.HI R3, RZ, R14, R3 ;  /* 0x0000000eff037219 */ /* 0x000fca0000011603 */
[----:B------:R-:W2:Y:S01]  /*0cc0*/  LDC R17, c[0x0][0x638] ;  /* 0x00018e00ff117b82 */ /* 0x000ea20000000800 */
[-C--:B---3--:R-:W-:Y:S02]  /*0cd0*/  SHF.L.U32 R2, R5, R18.reuse, RZ ;  /* 0x0000001205027219 */ /* 0x088fe400000006ff */
[--C-:B------:R-:W-:Y:S02]  /*0ce0*/  SHF.R.U64 R12, R19, R18, R3.reuse ;  /* 0x00000012130c7219 */ /* 0x100fe40000001203 */
[----:B------:R-:W-:Y:S02]  /*0cf0*/  LOP3.LUT R8, RZ, R2, RZ, 0x33, !PT ;  /* 0x00000002ff087212 */ /* 0x000fe400078e33ff */
[----:B------:R-:W-:Y:S01]  /*0d00*/  SHF.R.U32.HI R3, RZ, R18, R3 ;  /* 0x00000012ff037219 */ /* 0x000fe20000011603 */
[----:B------:R-:W3:Y:S01]  /*0d10*/  LDC R16, c[0x0][0x610] ;  /* 0x00018400ff107b82 */ /* 0x000ee20000000800 */
[----:B------:R-:W-:Y:S01]  /*0d20*/  IMAD.MOV.U32 R2, RZ, RZ, R12 ;  /* 0x000000ffff027224 */ /* 0x000fe200078e000c */
[----:B------:R-:W-:Y:S06]  /*0d30*/  @!P1 BRA `(.L_x_10) ;  /* 0x0000000000289947 */ /* 0x000fec0003800000 */
[----:B------:R-:W4:Y:S02]  /*0d40*/  LDC R7, c[0x0][0x64c] ;  /* 0x00019300ff077b82 */ /* 0x000f240000000800 */
[----:B----4-:R-:W-:-:S05]  /*0d50*/  IADD3 R7, P1, R12, R7, RZ ;  /* 0x000000070c077210 */ /* 0x010fca0007f3e0ff */
        /* <DEDUP_REMOVED lines=8> */
.L_x_10:
[----:B-1----:R-:W-:Y:S01]  /*0de0*/  SHF.R.U64 R4, R2, R15, R3 ;  /* 0x0000000f02047219 */ /* 0x002fe20000001203 */
[----:B0-----:R-:W-:Y:S01]  /*0df0*/  VIADD R5, R13, 0xffffffff ;  /* 0xffffffff0d057836 */ /* 0x001fe20000000000 */
[----:B------:R-:W-:Y:S02]  /*0e00*/  SHF.L.U32 R2, R11, R18, RZ ;  /* 0x000000120b027219 */ /* 0x000fe400000006ff */
[----:B------:R-:W-:Y:S01]  /*0e10*/  LOP3.LUT R3, R19, R8, RZ, 0xc0, !PT ;  /* 0x0000000813037212 */ /* 0x000fe200078ec0ff */
[----:B------:R-:W-:Y:S01]  /*0e20*/  IMAD.MOV R6, RZ, RZ, -R4 ;  /* 0x000000ffff067224 */ /* 0x000fe200078e0a04 */
[----:B------:R-:W-:Y:S02]  /*0e30*/  SEL R0, R0, R23, !P3 ;  /* 0x0000001700007207 */ /* 0x000fe40005800000 */
[----:B------:R-:W-:Y:S01]  /*0e40*/  LOP3.LUT R5, R10, R5, RZ, 0xc0, !PT ;  /* 0x000000050a057212 */ /* 0x000fe200078ec0ff */
[----:B------:R-:W-:Y:S01]  /*0e50*/  IMAD R3, R2, R4, R3 ;  /* 0x0000000402037224 */ /* 0x000fe200078e0203 */
[----:B------:R-:W-:Y:S01]  /*0e60*/  R2UR UR22, R22 ;  /* 0x00000000161672ca */ /* 0x000fe200000e0000 */
[----:B--2---:R-:W-:-:S02]  /*0e70*/  IMAD R2, R6, R17, R12 ;  /* 0x0000001106027224 */ /* 0x004fc400078e020c */
[----:B---3--:R-:W-:Y:S02]  /*0e80*/  IMAD R0, R3, R16, R0 ;  /* 0x0000001003007224 */ /* 0x008fe400078e0200 */
[----:B------:R-:W-:Y:S02]  /*0e90*/  IMAD R3, R2, R13, R5 ;  /* 0x0000000d02037224 */ /* 0x000fe400078e0205 */
[----:B------:R-:W-:-:S03]  /*0ea0*/  IMAD.MOV.U32 R4, RZ, RZ, 0x1 ;  /* 0x00000001ff047424 */ /* 0x000fc600078e00ff */
[----:B------:R-:W-:Y:S02]  /*0eb0*/  SEL R2, R3, R0, !P3 ;  /* 0x0000000003027207 */ /* 0x000fe40005800000 */
[----:B------:R-:W-:-:S03]  /*0ec0*/  SEL R0, R0, R3, !P3 ;  /* 0x0000000300007207 */ /* 0x000fc60005800000 */
[----:B------:R0:W-:Y:S04]  /*0ed0*/  STL [R1+0x7c], R2 ;  /* 0x00007c0201007387 */ /* 0x0001e80000100800 */
[----:B------:R0:W-:Y:S02]  /*0ee0*/  STL [R1+0x80], R0 ;  /* 0x0000800001007387 */ /* 0x0001e40000100800 */
.L_x_8:
[----:B------:R-:W-:-:S08]  /*0ef0*/  NOP ;  /* 0x0000000000007918 */ /* 0x000fd00000000000 */
[----:B------:R-:W2:Y:S02]  /*0f00*/  USETMAXREG.TRY_ALLOC.CTAPOOL UP0, 0xe8 ;  /* 0x000000e8000079c8 */ /* 0x000ea40008000600 */
[----:B--2---:R-:W-:-:S13]  /*0f10*/  PLOP3.LUT P1, PT, PT, PT, UP0, 0x80, 0x0 ;  /* 0x000000000000781c */ /* 0x004fda0003f2f008 */
[----:B------:R-:W-:Y:S05]  /*0f20*/  @!P1 BRA `(.L_x_8) ;  /* 0xfffffffc00f09947 */ /* 0x000fea000383ffff */
[----:B------:R-:W-:Y:S01]  /*0f30*/  ULDC.64 UR4, c[0x0][0x598] ;  /* 0x0001660000047ab9 */ /* 0x000fe20000000a00 */
[----:B------:R-:W-:Y:S01]  /*0f40*/  ULDC.64 UR18, c[0x0][0x208] ;  /* 0x0000820000127ab9 */ /* 0x000fe20000000a00 */
[----:B------:R-:W-:-:S04]  /*0f50*/  ISETP.NE.U32.AND P1, PT, RZ, UR4, PT ;  /* 0x00000004ff007c0c */ /* 0x000fc8000bf25070 */
[----:B------:R-:W-:-:S13]  /*0f60*/  ISETP.NE.AND.EX P1, PT, RZ, UR5, PT, P1 ;  /* 0x00000005ff007c0c */ /* 0x000fda000bf25310 */
[----:B------:R-:W-:Y:S05]  /*0f70*/  @!P1 BRA `(.L_x_11) ;  /* 0x0000000000209947 */ /* 0x000fea0003800000 */
[----:B0-----:R-:W0:Y:S02]  /*0f80*/  LDC.64 R2, c[0x0][0x598] ;  /* 0x00016600ff027b82 */ /* 0x001e240000000a00 */
[----:B0-----:R-:W2:Y:S02]  /*0f90*/  LDG.E.64 R2, desc[UR18][R2.64] ;  /* 0x0000001202027981 */ /* 0x001ea4000c1e1b00 */
[----:B--2---:R-:W-:-:S04]  /*0fa0*/  ISETP.NE.U32.AND P1, PT, R2, RZ, PT ;  /* 0x000000ff0200720c */ /* 0x004fc80003f25070 */
[----:B------:R-:W-:-:S13]  /*0fb0*/  ISETP.NE.AND.EX P1, PT, R3, RZ, PT, P1 ;  /* 0x000000ff0300720c */ /* 0x000fda0003f25310 */
[----:B------:R-:W-:Y:S05]  /*0fc0*/  @!P1 BRA `(.L_x_11) ;  /* 0x00000000000c9947 */ /* 0x000fea0003800000 */
[----:B------:R-:W2:Y:S02]  /*0fd0*/  LD.E R2, desc[UR18][R2.64] ;  /* 0x0000001202027980 */ /* 0x000ea4000c101900 */
[----:B--2---:R-:W-:Y:S01]  /*0fe0*/  R2UR UR20, R2 ;  /* 0x00000000021472ca */ /* 0x004fe200000e0000 */
[----:B------:R-:W-:-:S14]  /*0ff0*/  BRA `(.L_x_12) ;  /* 0x0000000000247947 */ /* 0x000fdc0003800000 */
.L_x_11:
[----:B------:R-:W-:Y:S02]  /*1000*/  ULDC.64 UR4, c[0x0][0x588] ;  /* 0x0001620000047ab9 */ /* 0x000fe40000000a00 */
[----:B------:R-:W-:-:S04]  /*1010*/  ISETP.NE.U32.AND P1, PT, RZ, UR4, PT ;  /* 0x00000004ff007c0c */ /* 0x000fc8000bf25070 */
[----:B------:R-:W-:-:S13]  /*1020*/  ISETP.NE.AND.EX P1, PT, RZ, UR5, PT, P1 ;  /* 0x00000005ff007c0c */ /* 0x000fda000bf25310 */
[----:B------:R-:W-:Y:S05]  /*1030*/  @!P1 BRA `(.L_x_13) ;  /* 0x0000000000109947 */ /* 0x000fea0003800000 */
[----:B0-----:R-:W0:Y:S02]  /*1040*/  LDC.64 R2, c[0x0][0x588] ;  /* 0x00016200ff027b82 */ /* 0x001e240000000a00 */
[----:B0-----:R-:W2:Y:S02]  /*1050*/  LDG.E R2, desc[UR18][R2.64] ;  /* 0x0000001202027981 */ /* 0x001ea4000c1e1900 */
[----:B--2---:R-:W-:Y:S01]  /*1060*/  R2UR UR20, R2 ;  /* 0x00000000021472ca */ /* 0x004fe200000e0000 */
[----:B------:R-:W-:-:S14]  /*1070*/  BRA `(.L_x_12) ;  /* 0x0000000000047947 */ /* 0x000fdc0003800000 */
.L_x_13:
[----:B------:R-:W-:-:S05]  /*1080*/  ULDC UR20, c[0x0][0x580] ;  /* 0x0001600000147ab9 */ /* 0x000fca0000000800 */
.L_x_12:
[----:B------:R-:W-:Y:S02]  /*1090*/  ULDC.64 UR4, c[0x0][0x5a0] ;  /* 0x0001680000047ab9 */ /* 0x000fe40000000a00 */
        /* <DEDUP_REMOVED lines=11> */
.L_x_14:
        /* <DEDUP_REMOVED lines=8> */
.L_x_16:
[----:B------:R-:W-:-:S05]  /*11d0*/  ULDC UR21, c[0x0][0x584] ;  /* 0x0001610000157ab9 */ /* 0x000fca0000000800 */
.L_x_15:
[----:B------:R-:W-:-:S13]  /*11e0*/  LOP3.LUT P1, RZ, R4, 0xff, RZ, 0xc0, !PT ;  /* 0x000000ff04ff7812 */ /* 0x000fda000782c0ff */
[----:B------:R-:W-:Y:S05]  /*11f0*/  @!P1 EXIT ;  /* 0x000000000000994d */ /* 0x000fea0003800000 */
[----:B------:R-:W-:Y:S01]  /*1200*/  ULDC UR4, c[0x0][0x28c] ;  /* 0x0000a30000047ab9 */ /* 0x000fe20000000800 */
[----:B------:R-:W-:Y:S02]  /*1210*/  ULOP3.LUT UR23, UR13, 0x1, URZ, 0xfc, !UPT ;  /* 0x000000010d177892 */ /* 0x000fe4000f8efc3f */
[----:B------:R-:W-:-:S04]  /*1220*/  UIADD3 UR4, UR4, 0x7f, URZ ;  /* 0x0000007f04047890 */ /* 0x000fc8000fffe03f */
[----:B------:R-:W-:-:S04]  /*1230*/  USHF.R.S32.HI UR5, URZ, 0x1f, UR4 ;  /* 0x0000001f3f057899 */ /* 0x000fc80008011404 */
[----:B------:R-:W-:-:S03]  /*1240*/  ULEA.HI UR5, UR5, UR4, URZ, 0x7 ;  /* 0x0000000405057291 */ /* 0x000fc6000f8f383f */
[----:B------:R-:W-:Y:S01]  /*1250*/  UMOV UR4, URZ ;  /* 0x0000003f00047c82 */ /* 0x000fe20008000000 */
[----:B------:R-:W-:-:S03]  /*1260*/  USHF.R.S32.HI UR12, URZ, 0x7, UR5 ;  /* 0x000000073f0c7899 */ /* 0x000fc60008011405 */
[----:B------:R-:W-:-:S09]  /*1270*/  UMOV UR5, URZ ;  /* 0x0000003f00057c82 */ /* 0x000fd20008000000 */
.L_x_299:
[----:B0-----:R-:W0:Y:S01]  /*1280*/  S2R R0, SR_TID.X ;  /* 0x0000000000007919 */ /* 0x001e220000002100 */
[----:B------:R-:W2:Y:S01]  /*1290*/  S2UR UR11, SR_CgaCtaId ;  /* 0x00000000000b79c3 */ /* 0x000ea20000008800 */
[----:B------:R-:W-:Y:S01]  /*12a0*/  UMOV UR14, 0x400 ;  /* 0x00000400000e7882 */ /* 0x000fe20000000000 */
[----:B------:R-:W-:Y:S01]  /*12b0*/  UMOV UR6, URZ ;  /* 0x0000003f00067c82 */ /* 0x000fe20008000000 */
[----:B------:R-:W-:Y:S01]  /*12c0*/  STL [R1+0x6c], RZ ;  /* 0x00006cff01007387 */ /* 0x000fe20000100800 */
[----:B------:R-:W-:Y:S01]  /*12d0*/  UMOV UR7, URZ ;  /* 0x0000003f00077c82 */ /* 0x000fe20008000000 */
[----:B------:R-:W-:Y:S01]  /*12e0*/  UMOV UR8, URZ ;  /* 0x0000003f00087c82 */ /* 0x000fe20008000000 */
[----:B------:R-:W-:Y:S01]  /*12f0*/  UMOV UR16, UR5 ;  /* 0x0000000500107c82 */ /* 0x000fe20008000000 */
[----:B------:R-:W-:Y:S01]  /*1300*/  STL [R1+0x68], RZ ;  /* 0x000068ff01007387 */ /* 0x000fe20000100800 */
[----:B-1-3--:R-:W3:Y:S01]  /*1310*/  LDC R2, c[0x0][0x28c] ;  /* 0x0000a300ff027b82 */ /* 0x00aee20000000800 */
[----:B------:R-:W-:Y:S01]  /*1320*/  UMOV UR17, UR4 ;  /* 0x0000000400117c82 */ /* 0x000fe20008000000 */
[----:B------:R-:W-:Y:S01]  /*1330*/  CS2R R4, SRZ ;  /* 0x0000000000047805 */ /* 0x000fe2000001ff00 */
[----:B------:R-:W-:Y:S01]  /*1340*/  STL [R1+0x64], RZ ;  /* 0x000064ff01007387 */ /* 0x000fe20000100800 */
[----:B------:R-:W-:-:S02]  /*1350*/  CS2R R6, SRZ ;  /* 0x0000000000067805 */ /* 0x000fc4000001ff00 */
[----:B------:R-:W-:Y:S02]  /*1360*/  CS2R R8, SRZ ;  /* 0x0000000000087805 */ /* 0x000fe4000001ff00 */
[----:B------:R-:W-:Y:S01]  /*1370*/  CS2R R10, SRZ ;  /* 0x00000000000a7805 */ /* 0x000fe2000001ff00 */
[----:B------:R-:W-:Y:S01]  /*1380*/  STL [R1+0x60], RZ ;  /* 0x000060ff01007387 */ /* 0x000fe20000100800 */
[----:B------:R-:W-:Y:S02]  /*1390*/  CS2R R12, SRZ ;  /* 0x00000000000c7805 */ /* 0x000fe4000001ff00 */
[----:B------:R-:W-:Y:S02]  /*13a0*/  CS2R R14, SRZ ;  /* 0x00000000000e7805 */ /* 0x000fe4000001ff00 */
[----:B------:R-:W-:Y:S01]  /*13b0*/  CS2R R16, SRZ ;  /* 0x0000000000107805 */ /* 0x000fe2000001ff00 */
[----:B------:R-:W-:Y:S01]  /*13c0*/  STL [R1+0x5c], RZ ;  /* 0x00005cff01007387 */ /* 0x000fe20000100800 */
[----:B-1----:R-:W-:-:S02]  /*13d0*/  CS2R R18, SRZ ;  /* 0x0000000000127805 */ /* 0x002fc4000001ff00 */
[----:B------:R-:W-:Y:S02]  /*13e0*/  CS2R R20, SRZ ;  /* 0x0000000000147805 */ /* 0x000fe4000001ff00 */
[----:B------:R-:W-:Y:S01]  /*13f0*/  CS2R R22, SRZ ;  /* 0x0000000000167805 */ /* 0x000fe2000001ff00 */
[----:B------:R-:W-:Y:S01]  /*1400*/  STL [R1+0x58], RZ ;  /* 0x000058ff01007387 */ /* 0x000fe20000100800 */
[----:B--2---:R-:W-:Y:S01]  /*1410*/  ULEA UR14, UR11, UR14, 0x18 ;  /* 0x0000000e0b0e7291 */ /* 0x004fe2000f8ec03f */
[----:B------:R-:W-:Y:S02]  /*1420*/  CS2R R152, SRZ ;  /* 0x0000000000987805 */ /* 0x000fe4000001ff00 */
[----:B------:R-:W-:Y:S01]  /*1430*/  CS2R R154, SRZ ;  /* 0x00000000009a7805 */ /* 0x000fe2000001ff00 */
[----:B------:R-:W-:Y:S01]  /*1440*/  STL [R1+0x54], RZ ;  /* 0x000054ff01007387 */ /* 0x000fe20000100800 */
[----:B------:R-:W-:Y:S02]  /*1450*/  CS2R R156, SRZ ;  /* 0x00000000009c7805 */ /* 0x000fe4000001ff00 */
[----:B------:R-:W-:-:S02]  /*1460*/  CS2R R158, SRZ ;  /* 0x00000000009e7805 */ /* 0x000fc4000001ff00 */
[----:B------:R-:W-:Y:S02]  /*1470*/  CS2R R160, SRZ ;  /* 0x0000000000a07805 */ /* 0x000fe4000001ff00 */
[----:B0-----:R-:W-:Y:S01]  /*1480*/  LOP3.LUT R0, R0, 0x80, RZ, 0xc0, !PT ;  /* 0x0000008000007812 */ /* 0x001fe200078ec0ff */
[----:B------:R-:W-:Y:S01]  /*1490*/  STL [R1+0x50], RZ ;  /* 0x000050ff01007387 */ /* 0x000fe20000100800 */
[----:B---3--:R-:W-:Y:S02]  /*14a0*/  ISETP.GE.AND P1, PT, R2, 0x1, PT ;  /* 0x000000010200780c */ /* 0x008fe40003f26270 */
[----:B------:R-:W-:Y:S02]  /*14b0*/  CS2R R2, SRZ ;  /* 0x0000000000027805 */ /* 0x000fe4000001ff00 */
[----:B------:R-:W-:Y:S01]  /*14c0*/  SHF.R.U32.HI R0, RZ, 0x7, R0 ;  /* 0x00000007ff007819 */ /* 0x000fe20000011600 */
        /* <DEDUP_REMOVED lines=8> */
[----:B------:R-:W0:Y:S01]  /*1550*/  SHFL.IDX PT, R0, R0, RZ, 0x1f ;  /* 0x00001fff00007589 */ /* 0x000e2200000e0000 */
[----:B------:R-:W-:-:S02]  /*1560*/  CS2R R174, SRZ ;  /* 0x0000000000ae7805 */ /* 0x000fc4000001ff00 */
[----:B------:R-:W-:Y:S02]  /*1570*/  CS2R R176, SRZ ;  /* 0x0000000000b07805 */ /* 0x000fe4000001ff00 */
[----:B------:R-:W-:Y:S01]  /*1580*/  CS2R R178, SRZ ;  /* 0x0000000000b27805 */ /* 0x000fe2000001ff00 */
[----:B------:R1:W-:Y:S01]  /*1590*/  STL [R1+0x44], RZ ;  /* 0x000044ff01007387 */ /* 0x0003e20000100800 */
[----:B------:R-:W-:Y:S02]  /*15a0*/  CS2R R180, SRZ ;  /* 0x0000000000b47805 */ /* 0x000fe4000001ff00 */
[----:B------:R-:W-:Y:S02]  /*15b0*/  CS2R R182, SRZ ;  /* 0x0000000000b67805 */ /* 0x000fe4000001ff00 */
[----:B------:R-:W-:Y:S01]  /*15c0*/  CS2R R184, SRZ ;  /* 0x0000000000b87805 */ /* 0x000fe2000001ff00 */
[----:B------:R1:W-:Y:S01]  /*15d0*/  STL [R1+0x40], RZ ;  /* 0x000040ff01007387 */ /* 0x0003e20000100800 */
        /* <DEDUP_REMOVED lines=14> */
[----:B------:R-:W-:Y:S02]  /*16c0*/  CS2R R208, SRZ ;  /* 0x0000000000d07805 */ /* 0x000fe4000001ff00 */
[----:B0-----:R-:W-:Y:S01]  /*16d0*/  R2UR UR9, R0 ;  /* 0x00000000000972ca */ /* 0x001fe200000e0000 */
[----:B------:R1:W-:Y:S01]  /*16e0*/  STL [R1+0x30], RZ ;  /* 0x000030ff01007387 */ /* 0x0003e20000100800 */
[----:B------:R-:W-:Y:S01]  /*16f0*/  IMAD.MOV.U32 R0, RZ, RZ, RZ ;  /* 0x000000ffff007224 */ /* 0x000fe200078e00ff */
[----:B------:R-:W-:-:S02]  /*1700*/  CS2R R210, SRZ ;  /* 0x0000000000d27805 */ /* 0x000fc4000001ff00 */
[----:B------:R-:W-:Y:S01]  /*1710*/  CS2R R212, SRZ ;  /* 0x0000000000d47805 */ /* 0x000fe2000001ff00 */
[----:B------:R1:W-:Y:S01]  /*1720*/  STL [R1+0x2c], RZ ;  /* 0x00002cff01007387 */ /* 0x0003e20000100800 */
[----:B------:R-:W-:Y:S02]  /*1730*/  CS2R R214, SRZ ;  /* 0x0000000000d67805 */ /* 0x000fe4000001ff00 */
[----:B------:R-:W-:Y:S02]  /*1740*/  CS2R R216, SRZ ;  /* 0x0000000000d87805 */ /* 0x000fe4000001ff00 */
[----:B------:R-:W-:Y:S01]  /*1750*/  CS2R R218, SRZ ;  /* 0x0000000000da7805 */ /* 0x000fe2000001ff00 */
[----:B------:R1:W-:Y:S01]  /*1760*/  STL [R1+0x28], RZ ;  /* 0x000028ff01007387 */ /* 0x0003e20000100800 */
[----:B------:R-:W-:Y:S02]  /*1770*/  CS2R R220, SRZ ;  /* 0x0000000000dc7805 */ /* 0x000fe4000001ff00 */
[----:B------:R-:W-:-:S02]  /*1780*/  CS2R R222, SRZ ;  /* 0x0000000000de7805 */ /* 0x000fc4000001ff00 */
[----:B------:R-:W-:Y:S01]  /*1790*/  CS2R R224, SRZ ;  /* 0x0000000000e07805 */ /* 0x000fe2000001ff00 */
[----:B------:R1:W-:Y:S01]  /*17a0*/  STL [R1+0x24], RZ ;  /* 0x000024ff01007387 */ /* 0x0003e20000100800 */
[----:B------:R-:W-:Y:S01]  /*17b0*/  ULEA.HI UR10, UR9, UR9, URZ, 0x1 ;  /* 0x00000009090a7291 */ /* 0x000fe2000f8f083f */
[----:B------:R-:W-:Y:S01]  /*17c0*/  CS2R R226, SRZ ;  /* 0x0000000000e27805 */ /* 0x000fe2000001ff00 */
[----:B------:R-:W-:Y:S01]  /*17d0*/  IMAD.MOV.U32 R228, RZ, RZ, RZ ;  /* 0x000000ffffe47224 */ /* 0x000fe200078e00ff */
[----:B------:R1:W-:Y:S01]  /*17e0*/  STL [R1+0x20], RZ ;  /* 0x000020ff01007387 */ /* 0x0003e20000100800 */
[----:B------:R-:W-:Y:S01]  /*17f0*/  ULOP3.LUT UR10, UR10, 0x7fffe, URZ, 0xc0, !UPT ;  /* 0x0007fffe0a0a7892 */ /* 0x000fe2000f8ec03f */
[----:B----4-:R-:W-:Y:S02]  /*1800*/  CS2R R24, SRZ ;  /* 0x0000000000187805 */ /* 0x010fe4000001ff00 */
[----:B------:R-:W-:Y:S01]  /*1810*/  CS2R R26, SRZ ;  /* 0x00000000001a7805 */ /* 0x000fe2000001ff00 */
[----:B------:R1:W-:Y:S01]  /*1820*/  STL [R1+0x1c], RZ ;  /* 0x00001cff01007387 */ /* 0x0003e20000100800 */
[----:B------:R-:W-:Y:S01]  /*1830*/  UIADD3 UR10, UR9, -UR10, URZ ;  /* 0x8000000a090a7290 */ /* 0x000fe2000fffe03f */
[----:B------:R-:W-:-:S02]  /*1840*/  CS2R R28, SRZ ;  /* 0x00000000001c7805 */ /* 0x000fc4000001ff00 */
[----:B------:R-:W-:Y:S01]  /*1850*/  CS2R R30, SRZ ;  /* 0x00000000001e7805 */ /* 0x000fe2000001ff00 */
[----:B------:R1:W-:Y:S01]  /*1860*/  STL [R1+0x18], RZ ;  /* 0x000018ff01007387 */ /* 0x0003e20000100800 */
[----:B------:R-:W-:Y:S01]  /*1870*/  ULEA UR10, UR10, UR14, 0xd ;  /* 0x0000000e0a0a7291 */ /* 0x000fe2000f8e683f */
[----:B------:R-:W-:Y:S02]  /*1880*/  CS2R R32, SRZ ;  /* 0x0000000000207805 */ /* 0x000fe4000001ff00 */
[----:B------:R-:W-:Y:S01]  /*1890*/  CS2R R34, SRZ ;  /* 0x0000000000227805 */ /* 0x000fe2000001ff00 */
[----:B------:R1:W-:Y:S01]  /*18a0*/  STL [R1+0x14], RZ ;  /* 0x000014ff01007387 */ /* 0x0003e20000100800 */
[----:B------:R-:W-:Y:S01]  /*18b0*/  UIADD3 UR10, UR10, 0x100, URZ ;  /* 0x000001000a0a7890 */ /* 0x000fe2000fffe03f */
[----:B------:R-:W-:Y:S02]  /*18c0*/  CS2R R36, SRZ ;  /* 0x0000000000247805 */ /* 0x000fe4000001ff00 */
[----:B------:R-:W-:Y:S01]  /*18d0*/  CS2R R38, SRZ ;  /* 0x0000000000267805 */ /* 0x000fe2000001ff00 */
[----:B------:R1:W-:Y:S01]  /*18e0*/  STL [R1+0x10], RZ ;  /* 0x000010ff01007387 */ /* 0x0003e20000100800 */
[----:B------:R-:W-:Y:S01]  /*18f0*/  USHF.R.U32.HI UR10, URZ, 0x4, UR10 ;  /* 0x000000043f0a7899 */ /* 0x000fe2000801160a */
[----:B------:R-:W-:-:S02]  /*1900*/  CS2R R40, SRZ ;  /* 0x0000000000287805 */ /* 0x000fc4000001ff00 */
[----:B------:R-:W-:Y:S01]  /*1910*/  CS2R R42, SRZ ;  /* 0x00000000002a7805 */ /* 0x000fe2000001ff00 */
[----:B------:R1:W-:Y:S01]  /*1920*/  STL [R1+0xc], RZ ;  /* 0x00000cff01007387 */ /* 0x0003e20000100800 */
[----:B------:R-:W-:Y:S01]  /*1930*/  ULOP3.LUT UR15, UR10, 0x3fff, URZ, 0xc0, !UPT ;  /* 0x00003fff0a0f7892 */ /* 0x000fe2000f8ec03f */
        /* <DEDUP_REMOVED lines=10> */
[----:B------:R1:W-:Y:S01]  /*19e0*/  STL [R1], RZ ;  /* 0x000000ff01007387 */ /* 0x0003e20000100800 */
[----:B------:R-:W-:Y:S02]  /*19f0*/  CS2R R60, SRZ ;  /* 0x00000000003c7805 */ /* 0x000fe4000001ff00 */
[----:B------:R-:W-:Y:S02]  /*1a00*/  CS2R R62, SRZ ;  /* 0x00000000003e7805 */ /* 0x000fe4000001ff00 */
[----:B------:R-:W-:Y:S02]  /*1a10*/  CS2R R64, SRZ ;  /* 0x0000000000407805 */ /* 0x000fe4000001ff00 */
[----:B------:R-:W-:-:S02]  /*1a20*/  CS2R R66, SRZ ;  /* 0x0000000000427805 */ /* 0x000fc4000001ff00 */
[----:B------:R-:W-:Y:S02]  /*1a30*/  CS2R R68, SRZ ;  /* 0x0000000000447805 */ /* 0x000fe4000001ff00 */
[----:B------:R-:W-:Y:S02]  /*1a40*/  CS2R R70, SRZ ;  /* 0x0000000000467805 */ /* 0x000fe4000001ff00 */
        /* <DEDUP_REMOVED lines=39> */
[----:B------:R-:W-:Y:S01]  /*1cc0*/  CS2R R150, SRZ ;  /* 0x0000000000967805 */ /* 0x000fe2000001ff00 */
[----:B-1----:R-:W-:Y:S06]  /*1cd0*/  @!P1 BRA `(.L_x_17) ;  /* 0x0000001000949947 */ /* 0x002fec0003800000 */
[----:B------:R-:W-:-:S06]  /*1ce0*/  UISETP.NE.AND UP0, UPT, UR23, 0x3, UPT ;  /* 0x000000031700788c */ /* 0x000fcc000bf05270 */
[----:B------:R-:W-:-:S13]  /*1cf0*/  PLOP3.LUT P2, PT, PT, PT, UP0, 0x80, 0x0 ;  /* 0x000000000000781c */ /* 0x000fda0003f4f008 */
[----:B------:R-:W-:Y:S05]  /*1d00*/  @!P2 BRA `(.L_x_18) ;  /* 0x000000000004a947 */ /* 0x000fea0003800000 */
[----:B------:R-:W-:Y:S01]  /*1d10*/  BPT.TRAP 0x1 ;  /* 0x000000040000795c */ /* 0x000fe20000300000 */
.L_x_18:
[----:B------:R-:W-:Y:S01]  /*1d20*/  ULEA UR6, UR5, UR14, 0x3 ;  /* 0x0000000e05067291 */ /* 0x000fe2000f8e183f */
[----:B------:R-:W-:-:S05]  /*1d30*/  IMAD.U32 R0, RZ, RZ, UR4 ;  /* 0x00000004ff007e24 */ /* 0x000fca000f8e00ff */
[----:B------:R-:W-:-:S04]  /*1d40*/  SHF.L.U32 R0, R0, 0x1f, RZ ;  /* 0x0000001f00007819 */ /* 0x000fc800000006ff */
[----:B------:R0:W1:Y:S01]  /*1d50*/  SYNCS.PHASECHK.TRANS64.TRYWAIT P1, [UR6], R0 ;  /* 0x00000000ff0075a7 */ /* 0x0000620008020146 */
[----:B------:R-:W-:Y:S05]  /*1d60*/  @!P2 BRA `(.L_x_19) ;  /* 0x000000000004a947 */ /* 0x000fea0003800000 */
[----:B------:R-:W-:Y:S01]  /*1d70*/  BPT.TRAP 0x1 ;  /* 0x000000040000795c */ /* 0x000fe20000300000 */
.L_x_19:
[----:B-1----:R-:W-:Y:S05]  /*1d80*/  @P1 BRA `(.L_x_20) ;  /* 0x0000000000081947 */ /* 0x002fea0003800000 */
[----:B------:R-:W1:Y:S02]  /*1d90*/  SYNCS.PHASECHK.TRANS64.TRYWAIT P1, [UR6], R0 ;  /* 0x00000000ff0075a7 */ /* 0x000e640008020146 */
[----:B-1----:R-:W-:Y:S05]  /*1da0*/  @!P1 BRA `(.L_x_21) ;  /* 0x000000e400749947 */ /* 0x002fea0003800000 */
.L_x_20:
[----:B------:R-:W-:Y:S01]  /*1db0*/  UIADD3 UR6, UR14, 0x14100, URZ ;  /* 0x000141000e067890 */ /* 0x000fe2000fffe03f */
[----:B------:R-:W-:Y:S01]  /*1dc0*/  WARPGROUP.ARRIVE ;  /* 0x00000000000079c5 */ /* 0x000fe20000000000 */
[----:B------:R-:W-:Y:S01]  /*1dd0*/  ULOP3.LUT UR8, UR15, 0x10000, URZ, 0xfc, !UPT ;  /* 0x000100000f087892 */ /* 0x000fe2000f8efc3f */
[----:B------:R2:W-:Y:S01]  /*1de0*/  STL [R1+0x6c], RZ ;  /* 0x00006cff01007387 */ /* 0x0005e20000100800 */
[----:B------:R-:W-:Y:S01]  /*1df0*/  USHF.R.U32.HI UR6, URZ, 0x4, UR6 ;  /* 0x000000043f067899 */ /* 0x000fe20008011606 */
[----:B01----:R-:W-:Y:S01]  /*1e00*/  IMAD.MOV.U32 R0, RZ, RZ, RZ ;  /* 0x000000ffff007224 */ /* 0x003fe200078e00ff */
[----:B------:R-:W-:Y:S01]  /*1e10*/  UMOV UR9, 0x40000040 ;  /* 0x4000004000097882 */ /* 0x000fe20000000000 */
[----:B------:R-:W-:Y:S01]  /*1e20*/  UMOV UR11, 0x40000040 ;  /* 0x40000040000b7882 */ /* 0x000fe20000000000 */
[----:B------:R-:W-:Y:S01]  /*1e30*/  ULOP3.LUT UR6, UR6, 0x3fff, URZ, 0xc0, !UPT ;  /* 0x00003fff06067892 */ /* 0x000fe2000f8ec03f */
[----:B------:R2:W-:Y:S01]  /*1e40*/  STL [R1+0x68], RZ ;  /* 0x000068ff01007387 */ /* 0x0005e20000100800 */
[----:B------:R-:W-:-:S02]  /*1e50*/  CS2R R2, SRZ ;  /* 0x0000000000027805 */ /* 0x000fc4000001ff00 */
[----:B------:R-:W-:Y:S01]  /*1e60*/  CS2R R4, SRZ ;  /* 0x0000000000047805 */ /* 0x000fe2000001ff00 */
[----:B------:R-:W-:Y:S01]  /*1e70*/  ULOP3.LUT UR7, UR6, 0x10000, URZ, 0xfc, !UPT ;  /* 0x0001000006077892 */ /* 0x000fe2000f8efc3f */
[----:B------:R2:W-:Y:S01]  /*1e80*/  STL [R1+0x64], RZ ;  /* 0x000064ff01007387 */ /* 0x0005e20000100800 */
[----:B------:R-:W-:Y:S01]  /*1e90*/  ULEA UR6, UR5, UR8, 0xa ;  /* 0x0000000805067291 */ /* 0x000fe2000f8e503f */
[----:B------:R-:W-:Y:S01]  /*1ea0*/  CS2R R6, SRZ ;  /* 0x0000000000067805 */ /* 0x000fe2000001ff00 */
[----:B------:R-:W-:Y:S01]  /*1eb0*/  ULEA UR7, UR5, UR7, 0xb ;  /* 0x0000000705077291 */ /* 0x000fe2000f8e583f */
[----:B------:R2:W-:Y:S01]  /*1ec0*/  STL [R1+0x60], RZ ;  /* 0x000060ff01007387 */ /* 0x0005e20000100800 */
[----:B------:R-:W-:Y:S02]  /*1ed0*/  CS2R R8, SRZ ;  /* 0x0000000000087805 */ /* 0x000fe4000001ff00 */
[----:B------:R-:W-:Y:S02]  /*1ee0*/  CS2R R10, SRZ ;  /* 0x00000000000a7805 */ /* 0x000fe4000001ff00 */
[----:B------:R-:W-:Y:S01]  /*1ef0*/  CS2R R12, SRZ ;  /* 0x00000000000c7805 */ /* 0x000fe2000001ff00 */
[----:B------:R-:W-:Y:S01]  /*1f00*/  UMOV UR8, UR6 ;  /* 0x0000000600087c82 */ /* 0x000fe20008000000 */
[----:B------:R2:W-:Y:S01]  /*1f10*/  STL [R1+0x5c], RZ ;  /* 0x00005cff01007387 */ /* 0x0005e20000100800 */
[----:B------:R-:W-:Y:S01]  /*1f20*/  UMOV UR10, UR7 ;  /* 0x00000007000a7c82 */ /* 0x000fe20008000000 */
[----:B------:R-:W-:Y:S01]  /*1f30*/  CS2R R14, SRZ ;  /* 0x00000000000e7805 */ /* 0x000fe2000001ff00 */
[----:B------:R-:W-:Y:S01]  /*1f40*/  QGMMA.64x256x32.F32.E5M2.E5M2 R24, gdesc[UR8], RZ, !UPT ;  /* 0x03e00000081879f3 */ /* 0x000fe2000c7038ff */
[----:B------:R-:W-:Y:S01]  /*1f50*/  UIADD3 UR8, UR6, 0x2, URZ ;  /* 0x0000000206087890 */ /* 0x000fe2000fffe03f */
[----:B------:R2:W-:Y:S01]  /*1f60*/  STL [R1+0x58], RZ ;  /* 0x000058ff01007387 */ /* 0x0005e20000100800 */
[----:B------:R-:W-:Y:S01]  /*1f70*/  UIADD3 UR10, UR7, 0x2, URZ ;  /* 0x00000002070a7890 */ /* 0x000fe2000fffe03f */
[----:B------:R-:W-:Y:S01]  /*1f80*/  CS2R R16, SRZ ;  /* 0x0000000000107805 */ /* 0x000fe2000001ff00 */
[----:B------:R-:W-:Y:S01]  /*1f90*/  UMOV UR9, 0x40000040 ;  /* 0x4000004000097882 */ /* 0x000fe20000000000 */
[----:B------:R-:W-:Y:S01]  /*1fa0*/  UMOV UR11, 0x40000040 ;  /* 0x40000040000b7882 */ /* 0x000fe20000000000 */
        /* <DEDUP_REMOVED lines=54> */
[----:B------:R-:W-:Y:S01]  /*2310*/  CS2R R226, SRZ ;  /* 0x0000000000e27805 */ /* 0x000fe2000001ff00 */
[----:B------:R-:W-:Y:S01]  /*2320*/  IMAD.MOV.U32 R228, RZ, RZ, RZ ;  /* 0x000000ffffe47224 */ /* 0x000fe200078e00ff */
[----:B------:R2:W-:Y:S04]  /*2330*/  STL [R1+0x1c], RZ ;  /* 0x00001cff01007387 */ /* 0x0005e80000100800 */
[----:B------:R2:W-:Y:S04]  /*2340*/  STL [R1+0x18], RZ ;  /* 0x000018ff01007387 */ /* 0x0005e80000100800 */
[----:B------:R2:W-:Y:S04]  /*2350*/  STL [R1+0x14], RZ ;  /* 0x000014ff01007387 */ /* 0x0005e80000100800 */
[----:B------:R2:W-:Y:S04]  /*2360*/  STL [R1+0x10], RZ ;  /* 0x000010ff01007387 */ /* 0x0005e80000100800 */
[----:B------:R2:W-:Y:S04]  /*2370*/  STL [R1+0xc], RZ ;  /* 0x00000cff01007387 */ /* 0x0005e80000100800 */
[----:B------:R2:W-:Y:S04]  /*2380*/  STL [R1+0x8], RZ ;  /* 0x000008ff01007387 */ /* 0x0005e80000100800 */
[----:B------:R2:W-:Y:S04]  /*2390*/  STL [R1+0x4], RZ ;  /* 0x000004ff01007387 */ /* 0x0005e80000100800 */
[----:B------:R2:W-:Y:S01]  /*23a0*/  STL [R1], RZ ;  /* 0x000000ff01007387 */ /* 0x0005e20000100800 */
[----:B------:R-:W-:Y:S01]  /*23b0*/  QGMMA.64x256x32.F32.E5M2.E5M2 R24, gdesc[UR8], R24 ;  /* 0x03e00000081879f3 */ /* 0x000fe20008703818 */
[----:B------:R-:W-:-:S02]  /*23c0*/  UIADD3 UR8, UR6, 0x4, URZ ;  /* 0x0000000406087890 */ /* 0x000fc4000fffe03f */
[----:B------:R-:W-:Y:S01]  /*23d0*/  UIADD3 UR10, UR7, 0x4, URZ ;  /* 0x00000004070a7890 */ /* 0x000fe2000fffe03f */
[----:B------:R-:W-:Y:S01]  /*23e0*/  UMOV UR9, 0x40000040 ;  /* 0x4000004000097882 */ /* 0x000fe20000000000 */
[----:B------:R-:W-:-:S15]  /*23f0*/  UMOV UR11, 0x40000040 ;  /* 0x40000040000b7882 */ /* 0x000fde0000000000 */
[----:B------:R-:W-:-:S08]  /*2400*/  NOP ;  /* 0x0000000000007918 */ /* 0x000fd00000000000 */
[----:B------:R-:W-:Y:S01]  /*2410*/  QGMMA.64x256x32.F32.E5M2.E5M2 R24, gdesc[UR8], R24 ;  /* 0x03e00000081879f3 */ /* 0x000fe20008703818 */
[----:B------:R-:W-:Y:S02]  /*2420*/  UIADD3 UR10, UR7, 0x6, URZ ;  /* 0x00000006070a7890 */ /* 0x000fe4000fffe03f */
[----:B------:R-:W-:Y:S01]  /*2430*/  UIADD3 UR8, UR6, 0x6, URZ ;  /* 0x0000000606087890 */ /* 0x000fe2000fffe03f */
[----:B------:R-:W-:Y:S01]  /*2440*/  ULDC UR7, c[0x0][0x50c] ;  /* 0x0001430000077ab9 */ /* 0x000fe20000000800 */
[----:B------:R-:W-:Y:S01]  /*2450*/  UMOV UR9, 0x40000040 ;  /* 0x4000004000097882 */ /* 0x000fe20000000000 */
[----:B------:R-:W-:Y:S01]  /*2460*/  UISETP.NE.AND UP0, UPT, UR7, 0x4, UPT ;  /* 0x000000040700788c */ /* 0x000fe2000bf05270 */
[----:B------:R-:W-:Y:S01]  /*2470*/  UMOV UR11, 0x40000040 ;  /* 0x40000040000b7882 */ /* 0x000fe20000000000 */
[----:B------:R-:W-:Y:S02]  /*2480*/  UMOV UR6, 0x4 ;  /* 0x0000000400067882 */ /* 0x000fe40000000000 */
[----:B------:R-:W-:-:S06]  /*2490*/  USEL UR7, URZ, 0x1, UP0 ;  /* 0x000000013f077887 */ /* 0x000fcc0008000000 */
[----:B------:R-:W-:-:S12]  /*24a0*/  ISETP.NE.AND P1, PT, RZ, UR7, PT ;  /* 0x00000007ff007c0c */ /* 0x000fd8000bf25270 */
[----:B------:R-:W-:Y:S01]  /*24b0*/  QGMMA.64x256x32.F32.E5M2.E5M2 R24, gdesc[UR8], R24, gsb0 ;  /* 0x03e00000081879f3 */ /* 0x000fe20008003818 */
[----:B--2---:R-:W-:Y:S05]  /*24c0*/  @!P1 BRA `(.L_x_22) ;  /* 0x0000000800809947 */ /* 0x004fea0003800000 */
[----:B------:R-:W-:Y:S02]  /*24d0*/  WARPGROUP.DEPBAR.LE gsb0, 0x0 ;  /* 0x00008000000079c5 */ /* 0x000fe40000010000 */
[----:B------:R-:W-:-:S01]  /*24e0*/  FADD R227, RZ, R25 ;  /* 0x00000019ffe37221 */ /* 0x000fc20000000000 */
[----:B------:R-:W-:Y:S01]  /*24f0*/  FADD R228, RZ, R24 ;  /* 0x00000018ffe47221 */ /* 0x000fe20000000000 */
[----:B------:R-:W-:-:S01]  /*2500*/  FADD R226, RZ, R26 ;  /* 0x0000001affe27221 */ /* 0x000fc20000000000 */
[----:B------:R-:W-:Y:S01]  /*2510*/  FADD R225, RZ, R27 ;  /* 0x0000001bffe17221 */ /* 0x000fe20000000000 */
[----:B------:R-:W-:-:S01]  /*2520*/  FADD R224, RZ, R28 ;  /* 0x0000001cffe07221 */ /* 0x000fc20000000000 */
[----:B------:R0:W-:Y:S01]  /*2530*/  STL [R1+0x84], R227 ;  /* 0x000084e301007387 */ /* 0x0001e20000100800 */
[----:B------:R-:W-:-:S01]  /*2540*/  FADD R223, RZ, R29 ;  /* 0x0000001dffdf7221 */ /* 0x000fc20000000000 */
[----:B------:R-:W-:Y:S01]  /*2550*/  FADD R222, RZ, R30 ;  /* 0x0000001effde7221 */ /* 0x000fe20000000000 */
[----:B------:R-:W-:-:S01]  /*2560*/  FADD R221, RZ, R31 ;  /* 0x0000001fffdd7221 */ /* 0x000fc20000000000 */
[----:B------:R-:W-:Y:S01]  /*2570*/  FADD R220, RZ, R32 ;  /* 0x00000020ffdc7221 */ /* 0x000fe20000000000 */
[----:B------:R-:W-:-:S01]  /*2580*/  FADD R219, RZ, R33 ;  /* 0x00000021ffdb7221 */ /* 0x000fc20000000000 */
[----:B------:R-:W-:Y:S01]  /*2590*/  FADD R218, RZ, R34 ;  /* 0x00000022ffda7221 */ /* 0x000fe20000000000 */
[----:B------:R-:W-:-:S01]  /*25a0*/  FADD R217, RZ, R35 ;  /* 0x00000023ffd97221 */ /* 0x000fc20000000000 */
[----:B------:R-:W-:Y:S01]  /*25b0*/  FADD R216, RZ, R36 ;  /* 0x00000024ffd87221 */ /* 0x000fe20000000000 */
[----:B------:R-:W-:-:S01]  /*25c0*/  FADD R215, RZ, R37 ;  /* 0x00000025ffd77221 */ /* 0x000fc20000000000 */
[----:B0-----:R-:W-:Y:S01]  /*25d0*/  FADD R227, RZ, R124 ;  /* 0x0000007cffe37221 */ /* 0x001fe20000000000 */
[----:B------:R-:W-:-:S01]  /*25e0*/  FADD R214, RZ, R38 ;  /* 0x00000026ffd67221 */ /* 0x000fc20000000000 */
[----:B------:R-:W-:Y:S01]  /*25f0*/  FADD R213, RZ, R39 ;  /* 0x00000027ffd57221 */ /* 0x000fe20000000000 */
[----:B------:R-:W-:-:S01]  /*2600*/  FADD R212, RZ, R40 ;  /* 0x00000028ffd47221 */ /* 0x000fc20000000000 */
[----:B------:R-:W-:Y:S01]  /*2610*/  FADD R211, RZ, R41 ;  /* 0x00000029ffd37221 */ /* 0x000fe20000000000 */
[----:B------:R0:W-:Y:S01]  /*2620*/  STL [R1], R227 ;  /* 0x000000e301007387 */ /* 0x0001e20000100800 */
        /* <DEDUP_REMOVED lines=94> */
[----:B0-----:R-:W-:-:S05]  /*2c10*/  FADD R227, RZ, R131 ;  /* 0x00000083ffe37221 */ /* 0x001fca0000000000 */
[----:B------:R0:W-:Y:S02]  /*2c20*/  STL [R1+0x1c], R227 ;  /* 0x00001ce301007387 */ /* 0x0001e40000100800 */
        /* <DEDUP_REMOVED lines=39> */
[----:B------:R0:W-:Y:S04]  /*2ea0*/  STL [R1+0x6c], R227 ;  /* 0x00006ce301007387 */ /* 0x0001e80000100800 */
[----:B0-----:R0:W5:Y:S01]  /*2eb0*/  LDL.LU R227, [R1+0x84] ;  /* 0x0000840001e37983 */ /* 0x0011620000300800 */
[----:B------:R-:W-:-:S05]  /*2ec0*/  UMOV UR6, URZ ;  /* 0x0000003f00067c82 */ /* 0x000fca0008000000 */
.L_x_22:
[----:B------:R-:W-:Y:S01]  /*2ed0*/  UIADD3 UR16, UR5, 0x1, URZ ;  /* 0x0000000105107890 */ /* 0x000fe2000fffe03f */
[----:B------:R-:W-:-:S03]  /*2ee0*/  UMOV UR8, 0x1 ;  /* 0x0000000100087882 */ /* 0x000fc60000000000 */
[----:B------:R-:W-:-:S04]  /*2ef0*/  UISETP.NE.AND UP0, UPT, UR16, 0x5, UPT ;  /* 0x000000051000788c */ /* 0x000fc8000bf05270 */
[----:B------:R-:W-:Y:S02]  /*2f00*/  USEL UR17, URZ, 0x1, UP0 ;  /* 0x000000013f117887 */ /* 0x000fe40008000000 */
[----:B------:R-:W-:Y:S02]  /*2f10*/  USEL UR16, UR16, URZ, UP0 ;  /* 0x0000003f10107287 */ /* 0x000fe40008000000 */
[----:B------:R-:W-:-:S12]  /*2f20*/  ULOP3.LUT UR17, UR4, UR17, URZ, 0x3c, !UPT ;  /* 0x0000001104117292 */ /* 0x000fd8000f8e3c3f */
.L_x_17:
[----:B------:R-:W-:-:S04]  /*2f30*/  UISETP.LT.AND UP0, UPT, UR12, 0x1, UPT ;  /* 0x000000010c00788c */ /* 0x000fc8000bf01270 */
[----:B------:R-:W-:-:S04]  /*2f40*/  USEL UR9, UR12, 0x1, UP0 ;  /* 0x000000010c097887 */ /* 0x000fc80008000000 */
[----:B------:R-:W-:-:S04]  /*2f50*/  UIADD3 UR9, UR12, -UR9, URZ ;  /* 0x800000090c097290 */ /* 0x000fc8000fffe03f */
[----:B------:R-:W-:-:S06]  /*2f60*/  UISETP.GE.AND UP0, UPT, UR9, 0x1, UPT ;  /* 0x000000010900788c */ /* 0x000fcc000bf06270 */
[----:B------:R-:W-:-:S13]  /*2f70*/  PLOP3.LUT P1, PT, PT, PT, UP0, 0x80, 0x0 ;  /* 0x000000000000781c */ /* 0x000fda0003f2f008 */
[----:B------:R-:W-:Y:S05]  /*2f80*/  @!P1 BRA `(.L_x_23) ;  /* 0x0000001000cc9947 */ /* 0x000fea0003800000 */
[----:B------:R-:W-:Y:S01]  /*2f90*/  UMOV UR24, UR9 ;  /* 0x0000000900187c82 */ /* 0x000fe20008000000 */
[----:B------:R-:W-:Y:S01]  /*2fa0*/  UMOV UR25, UR5 ;  /* 0x0000000500197c82 */ /* 0x000fe20008000000 */
[----:B------:R-:W-:-:S05]  /*2fb0*/  ULDC UR27, c[0x0][0x50c] ;  /* 0x00014300001b7ab9 */ /* 0x000fca0000000800 */
.L_x_31:
[----:B------:R-:W-:-:S06]  /*2fc0*/  UISETP.NE.AND UP0, UPT, UR23, 0x3, UPT ;  /* 0x000000031700788c */ /* 0x000fcc000bf05270 */
[----:B------:R-:W-:-:S13]  /*2fd0*/  PLOP3.LUT P2, PT, PT, PT, UP0, 0x80, 0x0 ;  /* 0x000000000000781c */ /* 0x000fda0003f4f008 */
[----:B-1---5:R-:W-:Y:S05]  /*2fe0*/  @!P2 BRA `(.L_x_24) ;  /* 0x000000000004a947 */ /* 0x022fea0003800000 */
[----:B------:R-:W-:Y:S01]  /*2ff0*/  BPT.TRAP 0x1 ;  /* 0x000000040000795c */ /* 0x000fe20000300000 */
.L_x_24:
[----:B------:R-:W1:Y:S01]  /*3000*/  S2UR UR9, SR_CgaCtaId ;  /* 0x00000000000979c3 */ /* 0x000e620000008800 */
[----:B------:R-:W-:Y:S01]  /*3010*/  UMOV UR14, 0x400 ;  /* 0x00000400000e7882 */ /* 0x000fe20000000000 */
[----:B------:R-:W-:-:S05]  /*3020*/  IMAD.U32 R229, RZ, RZ, UR17 ;  /* 0x00000011ffe57e24 */ /* 0x000fca000f8e00ff */
[----:B------:R-:W-:Y:S01]  /*3030*/  SHF.L.U32 R229, R229, 0x1f, RZ ;  /* 0x0000001fe5e57819 */ /* 0x000fe200000006ff */
[----:B-1----:R-:W-:-:S04]  /*3040*/  ULEA UR14, UR9, UR14, 0x18 ;  /* 0x0000000e090e7291 */ /* 0x002fc8000f8ec03f */
[----:B------:R-:W-:-:S09]  /*3050*/  ULEA UR9, UR16, UR14, 0x3 ;  /* 0x0000000e10097291 */ /* 0x000fd2000f8e183f */
[----:B------:R1:W2:Y:S01]  /*3060*/  SYNCS.PHASECHK.TRANS64.TRYWAIT P1, [UR9], R229 ;  /* 0x000000e5ff0075a7 */ /* 0x0002a20008020149 */
[----:B------:R-:W-:Y:S05]  /*3070*/  @!P2 BRA `(.L_x_25) ;  /* 0x000000000004a947 */ /* 0x000fea0003800000 */
[----:B------:R-:W-:Y:S01]  /*3080*/  BPT.TRAP 0x1 ;  /* 0x000000040000795c */ /* 0x000fe20000300000 */
.L_x_25:
[----:B--2---:R-:W-:Y:S05]  /*3090*/  @P1 BRA `(.L_x_26) ;  /* 0x0000000000081947 */ /* 0x004fea0003800000 */
[----:B------:R-:W2:Y:S02]  /*30a0*/  SYNCS.PHASECHK.TRANS64.TRYWAIT P1, [UR9], R229 ;  /* 0x000000e5ff0075a7 */ /* 0x000ea40008020149 */
[----:B--2---:R-:W-:Y:S05]  /*30b0*/  @!P1 BRA `(.L_x_27) ;  /* 0x000000d000c89947 */ /* 0x004fea0003800000 */
.L_x_26:
[----:B------:R-:W-:Y:S01]  /*30c0*/  UIADD3 UR9, UR14, 0x14100, URZ ;  /* 0x000141000e097890 */ /* 0x000fe2000fffe03f */
[----:B------:R-:W-:Y:S01]  /*30d0*/  WARPGROUP.ARRIVE ;  /* 0x00000000000079c5 */ /* 0x000fe20000000000 */
[----:B------:R-:W-:Y:S02]  /*30e0*/  UISETP.NE.AND UP0, UPT, UR7, URZ, UPT ;  /* 0x0000003f0700728c */ /* 0x000fe4000bf05270 */
[----:B------:R-:W-:Y:S02]  /*30f0*/  USHF.R.U32.HI UR9, URZ, 0x4, UR9 ;  /* 0x000000043f097899 */ /* 0x000fe40008011609 */
[----:B------:R-:W-:Y:S02]  /*3100*/  USEL UR8, UR8, URZ, !UP0 ;  /* 0x0000003f08087287 */ /* 0x000fe4000c000000 */
[----:B------:R-:W-:Y:S02]  /*3110*/  ULOP3.LUT UR9, UR9, 0x3fff, URZ, 0xc0, !UPT ;  /* 0x00003fff09097892 */ /* 0x000fe4000f8ec03f */
[----:B------:R-:W-:-:S02]  /*3120*/  ULOP3.LUT UR7, UR15, 0x10000, URZ, 0xfc, !UPT ;  /* 0x000100000f077892 */ /* 0x000fc4000f8efc3f */
[----:B------:R-:W-:Y:S02]  /*3130*/  ULOP3.LUT UR9, UR9, 0x10000, URZ, 0xfc, !UPT ;  /* 0x0001000009097892 */ /* 0x000fe4000f8efc3f */
[----:B------:R-:W-:Y:S02]  /*3140*/  UISETP.NE.U32.AND UP0, UPT, UR8, URZ, UPT ;  /* 0x0000003f0800728c */ /* 0x000fe4000bf05070 */
[----:B------:R-:W-:Y:S02]  /*3150*/  ULEA UR7, UR16, UR7, 0xa ;  /* 0x0000000710077291 */ /* 0x000fe4000f8e503f */
[----:B------:R-:W-:Y:S01]  /*3160*/  ULEA UR26, UR16, UR9, 0xb ;  /* 0x00000009101a7291 */ /* 0x000fe2000f8e583f */
[----:B------:R-:W-:Y:S02]  /*3170*/  UMOV UR11, 0x40000040 ;  /* 0x40000040000b7882 */ /* 0x000fe40000000000 */
[----:B------:R-:W-:Y:S01]  /*3180*/  UMOV UR9, 0x40000040 ;  /* 0x4000004000097882 */ /* 0x000fe20000000000 */
[----:B------:R-:W-:Y:S01]  /*3190*/  UIADD3 UR6, UR6, 0x4, URZ ;  /* 0x0000000406067890 */ /* 0x000fe2000fffe03f */
[----:B------:R-:W-:-:S02]  /*31a0*/  UMOV UR8, UR7 ;  /* 0x0000000700087c82 */ /* 0x000fc40008000000 */
[----:B------:R-:W-:Y:S02]  /*31b0*/  UMOV UR10, UR26 ;  /* 0x0000001a000a7c82 */ /* 0x000fe40008000000 */
[----:B------:R-:W-:Y:S01]  /*31c0*/  QGMMA.64x256x32.F32.E5M2.E5M2 R24, gdesc[UR8], R24, UP0 ;  /* 0x03e00000081879f3 */ /* 0x000fe2000bf03818 */
[----:B------:R-:W-:Y:S02]  /*31d0*/  UIADD3 UR8, UR7, 0x2, URZ ;  /* 0x0000000207087890 */ /* 0x000fe4000fffe03f */
[----:B------:R-:W-:Y:S01]  /*31e0*/  UIADD3 UR10, UR26, 0x2, URZ ;  /* 0x000000021a0a7890 */ /* 0x000fe2000fffe03f */
[----:B------:R-:W-:Y:S01]  /*31f0*/  UMOV UR9, 0x40000040 ;  /* 0x4000004000097882 */ /* 0x000fe20000000000 */
[----:B------:R-:W-:Y:S01]  /*3200*/  UMOV UR11, 0x40000040 ;  /* 0x40000040000b7882 */ /* 0x000fe20000000000 */
[----:B------:R-:W-:-:S15]  /*3210*/  UISETP.NE.AND UP0, UPT, UR6, UR27, UPT ;  /* 0x0000001b0600728c */ /* 0x000fde000bf05270 */
[----:B------:R-:W-:-:S07]  /*3220*/  NOP ;  /* 0x0000000000007918 */ /* 0x000fce0000000000 */
[----:B------:R-:W-:Y:S01]  /*3230*/  QGMMA.64x256x32.F32.E5M2.E5M2 R24, gdesc[UR8], R24 ;  /* 0x03e00000081879f3 */ /* 0x000fe20008703818 */
[----:B------:R-:W-:Y:S02]  /*3240*/  UIADD3 UR8, UR7, 0x4, URZ ;  /* 0x0000000407087890 */ /* 0x000fe4000fffe03f */
[----:B------:R-:W-:Y:S01]  /*3250*/  UIADD3 UR10, UR26, 0x4, URZ ;  /* 0x000000041a0a7890 */ /* 0x000fe2000fffe03f */
[----:B------:R-:W-:Y:S01]  /*3260*/  UMOV UR9, 0x40000040 ;  /* 0x4000004000097882 */ /* 0x000fe20000000000 */
[----:B------:R-:W-:-:S15]  /*3270*/  UMOV UR11, 0x40000040 ;  /* 0x40000040000b7882 */ /* 0x000fde0000000000 */
[----:B------:R-:W-:-:S08]  /*3280*/  NOP ;  /* 0x0000000000007918 */ /* 0x000fd00000000000 */
[----:B------:R-:W-:Y:S01]  /*3290*/  QGMMA.64x256x32.F32.E5M2.E5M2 R24, gdesc[UR8], R24 ;  /* 0x03e00000081879f3 */ /* 0x000fe20008703818 */
[----:B------:R-:W-:Y:S02]  /*32a0*/  UIADD3 UR8, UR7, 0x6, URZ ;  /* 0x0000000607087890 */ /* 0x000fe4000fffe03f */
[----:B------:R-:W-:Y:S01]  /*32b0*/  UIADD3 UR10, UR26, 0x6, URZ ;  /* 0x000000061a0a7890 */ /* 0x000fe2000fffe03f */
[----:B------:R-:W-:Y:S01]  /*32c0*/  UMOV UR9, 0x40000040 ;  /* 0x4000004000097882 */ /* 0x000fe20000000000 */
[----:B------:R-:W-:Y:S01]  /*32d0*/  UMOV UR11, 0x40000040 ;  /* 0x40000040000b7882 */ /* 0x000fe20000000000 */
[----:B------:R-:W-:-:S06]  /*32e0*/  USEL UR7, URZ, 0x1, UP0 ;  /* 0x000000013f077887 */ /* 0x000fcc0008000000 */
[----:B------:R-:W-:-:S15]  /*32f0*/  ISETP.NE.AND P1, PT, RZ, UR7, PT ;  /* 0x00000007ff007c0c */ /* 0x000fde000bf25270 */
[----:B------:R-:W-:-:S01]  /*3300*/  NOP ;  /* 0x0000000000007918 */ /* 0x000fc20000000000 */
[----:B------:R-:W-:Y:S03]  /*3310*/  QGMMA.64x256x32.F32.E5M2.E5M2 R24, gdesc[UR8], R24, gsb0 ;  /* 0x03e00000081879f3 */ /* 0x000fe60008003818 */
[----:B------:R-:W-:Y:S02]  /*3320*/  WARPGROUP.DEPBAR.LE gsb0, 0x1 ;  /* 0x00008000000079c5 */ /* 0x000fe40000010100 */
[----:B------:R-:W-:Y:S05]  /*3330*/  @!P1 BRA `(.L_x_28) ;  /* 0x0000000c00709947 */ /* 0x000fea0003800000 */
[----:B------:R-:W-:Y:S02]  /*3340*/  WARPGROUP.DEPBAR.LE gsb0, 0x0 ;  /* 0x00008000000079c5 */ /* 0x000fe40000010000 */
[----:B-----5:R-:W-:-:S01]  /*3350*/  FADD R227, R25, R227 ;  /* 0x000000e319e37221 */ /* 0x020fc20000000000 */
[----:B------:R-:W-:Y:S01]  /*3360*/  FADD R226, R26, R226 ;  /* 0x000000e21ae27221 */ /* 0x000fe20000000000 */
[----:B------:R-:W-:-:S01]  /*3370*/  FADD R225, R27, R225 ;  /* 0x000000e11be17221 */ /* 0x000fc20000000000 */
[----:B------:R-:W-:Y:S01]  /*3380*/  FADD R224, R28, R224 ;  /* 0x000000e01ce07221 */ /* 0x000fe20000000000 */
[----:B------:R-:W-:-:S01]  /*3390*/  FADD R223, R29, R223 ;  /* 0x000000df1ddf7221 */ /* 0x000fc20000000000 */
[----:B------:R2:W-:Y:S01]  /*33a0*/  STL [R1+0x84], R227 ;  /* 0x000084e301007387 */ /* 0x0005e20000100800 */
[----:B------:R-:W-:-:S01]  /*33b0*/  FADD R222, R30, R222 ;  /* 0x000000de1ede7221 */ /* 0x000fc20000000000 */
[----:B------:R-:W-:Y:S01]  /*33c0*/  FADD R221, R31, R221 ;  /* 0x000000dd1fdd7221 */ /* 0x000fe20000000000 */
[----:B------:R-:W-:-:S01]  /*33d0*/  FADD R220, R32, R220 ;  /* 0x000000dc20dc7221 */ /* 0x000fc20000000000 */
[----:B------:R-:W-:Y:S01]  /*33e0*/  FADD R219, R33, R219 ;  /* 0x000000db21db7221 */ /* 0x000fe20000000000 */
[----:B------:R-:W-:-:S01]  /*33f0*/  FADD R218, R34, R218 ;  /* 0x000000da22da7221 */ /* 0x000fc20000000000 */
[----:B------:R-:W-:Y:S01]  /*3400*/  FADD R217, R35, R217 ;  /* 0x000000d923d97221 */ /* 0x000fe20000000000 */
[----:B------:R-:W-:-:S01]  /*3410*/  FADD R216, R36, R216 ;  /* 0x000000d824d87221 */ /* 0x000fc20000000000 */
[----:B------:R-:W-:Y:S01]  /*3420*/  FADD R215, R37, R215 ;  /* 0x000000d725d77221 */ /* 0x000fe20000000000 */
[----:B------:R-:W-:-:S01]  /*3430*/  FADD R214, R38, R214 ;  /* 0x000000d626d67221 */ /* 0x000fc20000000000 */
[----:B--2---:R-:W2:Y:S01]  /*3440*/  LDL.LU R227, [R1+0x28] ;  /* 0x0000280001e37983 */ /* 0x004ea20000300800 */
[----:B------:R-:W-:-:S01]  /*3450*/  FADD R213, R39, R213 ;  /* 0x000000d527d57221 */ /* 0x000fc20000000000 */
[----:B------:R-:W-:Y:S01]  /*3460*/  FADD R212, R40, R212 ;  /* 0x000000d428d47221 */ /* 0x000fe20000000000 */
[----:B------:R-:W-:-:S01]  /*3470*/  FADD R211, R41, R211 ;  /* 0x000000d329d37221 */ /* 0x000fc20000000000 */
[----:B------:R3:W-:Y:S01]  /*3480*/  STL [R1+0x88], R226 ;  /* 0x000088e201007387 */ /* 0x0007e20000100800 */
[----:B------:R-:W-:-:S03]  /*3490*/  FADD R228, R24, R228 ;  /* 0x000000e418e47221 */ /* 0x000fc60000000000 */
[----:B---3--:R-:W3:Y:S04]  /*34a0*/  LDL.LU R226, [R1+0x24] ;  /* 0x0000240001e27983 */ /* 0x008ee80000300800 */
[----:B------:R4:W-:Y:S04]  /*34b0*/  STL [R1+0x8c], R225 ;  /* 0x00008ce101007387 */ /* 0x0009e80000100800 */
[----:B----4-:R-:W4:Y:S04]  /*34c0*/  LDL.LU R225, [R1+0x20] ;  /* 0x0000200001e17983 */ /* 0x010f280000300800 */
[----:B------:R0:W-:Y:S04]  /*34d0*/  STL [R1+0x90], R224 ;  /* 0x000090e001007387 */ /* 0x0001e80000100800 */
[----:B0-----:R-:W4:Y:S04]  /*34e0*/  LDL.LU R224, [R1+0x1c] ;  /* 0x00001c0001e07983 */ /* 0x001f280000300800 */
        /* <DEDUP_REMOVED lines=13> */
[----:B0-----:R-:W4:Y:S04]  /*35c0*/  LDL.LU R217, [R1] ;  /* 0x0000000001d97983 */ /* 0x001f280000300800 */
[----:B------:R-:W-:Y:S04]  /*35d0*/  STL [R1+0xb0], R216 ;  /* 0x0000b0d801007387 */ /* 0x000fe80000100800 */
[----:B------:R-:W-:Y:S04]  /*35e0*/  STL [R1+0xb4], R215 ;  /* 0x0000b4d701007387 */ /* 0x000fe80000100800 */
[----:B------:R-:W-:Y:S04]  /*35f0*/  STL [R1+0xb8], R214 ;  /* 0x0000b8d601007387 */ /* 0x000fe80000100800 */
[----:B------:R-:W-:Y:S04]  /*3600*/  STL [R1+0xbc], R213 ;  /* 0x0000bcd501007387 */ /* 0x000fe80000100800 */
[----:B------:R-:W-:Y:S04]  /*3610*/  STL [R1+0xc0], R212 ;  /* 0x0000c0d401007387 */ /* 0x000fe80000100800 */
[----:B------:R0:W-:Y:S01]  /*3620*/  STL [R1+0xc4], R211 ;  /* 0x0000c4d301007387 */ /* 0x0001e20000100800 */
[----:B--2---:R-:W-:-:S01]  /*3630*/  FADD R227, R134, R227 ;  /* 0x000000e386e37221 */ /* 0x004fc20000000000 */
[----:B---3--:R-:W-:Y:S01]  /*3640*/  FADD R226, R133, R226 ;  /* 0x000000e285e27221 */ /* 0x008fe20000000000 */
[----:B----4-:R-:W-:-:S01]  /*3650*/  FADD R225, R132, R225 ;  /* 0x000000e184e17221 */ /* 0x010fc20000000000 */
[----:B------:R-:W-:Y:S01]  /*3660*/  FADD R224, R131, R224 ;  /* 0x000000e083e07221 */ /* 0x000fe20000000000 */
[----:B------:R-:W-:-:S01]  /*3670*/  FADD R223, R130, R223 ;  /* 0x000000df82df7221 */ /* 0x000fc20000000000 */
[----:B------:R-:W-:Y:S01]  /*3680*/  FADD R222, R129, R222 ;  /* 0x000000de81de7221 */ /* 0x000fe20000000000 */
[----:B------:R-:W-:-:S01]  /*3690*/  FADD R221, R128, R221 ;  /* 0x000000dd80dd7221 */ /* 0x000fc20000000000 */
[----:B------:R-:W-:Y:S01]  /*36a0*/  FADD R220, R127, R220 ;  /* 0x000000dc7fdc7221 */ /* 0x000fe20000000000 */
[----:B------:R-:W-:-:S01]  /*36b0*/  FADD R219, R126, R219 ;  /* 0x000000db7edb7221 */ /* 0x000fc20000000000 */
[----:B------:R-:W-:Y:S01]  /*36c0*/  FADD R218, R125, R218 ;  /* 0x000000da7dda7221 */ /* 0x000fe20000000000 */
[----:B------:R-:W-:-:S05]  /*36d0*/  FADD R217, R124, R217 ;  /* 0x000000d97cd97221 */ /* 0x000fca0000000000 */
[----:B------:R2:W-:Y:S04]  /*36e0*/  STL [R1], R217 ;  /* 0x000000d901007387 */ /* 0x0005e80000100800 */
[----:B------:R3:W-:Y:S04]  /*36f0*/  STL [R1+0x4], R218 ;  /* 0x000004da01007387 */ /* 0x0007e80000100800 */
[----:B------:R4:W-:Y:S04]  /*3700*/  STL [R1+0x8], R219 ;  /* 0x000008db01007387 */ /* 0x0009e80000100800 */
[----:B------:R1:W-:Y:S04]  /*3710*/  STL [R1+0xc], R220 ;  /* 0x00000cdc01007387 */ /* 0x0003e80000100800 */
[----:B------:R1:W-:Y:S04]  /*3720*/  STL [R1+0x10], R221 ;  /* 0x000010dd01007387 */ /* 0x0003e80000100800 */
[----:B------:R1:W-:Y:S04]  /*3730*/  STL [R1+0x14], R222 ;  /* 0x000014de01007387 */ /* 0x0003e80000100800 */
[----:B------:R1:W-:Y:S04]  /*3740*/  STL [R1+0x18], R223 ;  /* 0x000018df01007387 */ /* 0x0003e80000100800 */
[----:B------:R1:W-:Y:S04]  /*3750*/  STL [R1+0x1c], R224 ;  /* 0x00001ce001007387 */ /* 0x0003e80000100800 */
[----:B0-----:R-:W4:Y:S04]  /*3760*/  LDL.LU R211, [R1+0x2c] ;  /* 0x00002c0001d37983 */ /* 0x001f280000300800 */
[----:B------:R0:W-:Y:S04]  /*3770*/  STL [R1+0x20], R225 ;  /* 0x000020e101007387 */ /* 0x0001e80000100800 */
[----:B------:R-:W4:Y:S04]  /*3780*/  LDL.LU R212, [R1+0x30] ;  /* 0x0000300001d47983 */ /* 0x000f280000300800 */
[----:B------:R0:W-:Y:S04]  /*3790*/  STL [R1+0x24], R226 ;  /* 0x000024e201007387 */ /* 0x0001e80000100800 */
[----:B------:R-:W4:Y:S04]  /*37a0*/  LDL.LU R213, [R1+0x34] ;  /* 0x0000340001d57983 */ /* 0x000f280000300800 */
[----:B------:R0:W-:Y:S04]  /*37b0*/  STL [R1+0x28], R227 ;  /* 0x000028e301007387 */ /* 0x0001e80000100800 */
[----:B------:R-:W4:Y:S04]  /*37c0*/  LDL.LU R214, [R1+0x38] ;  /* 0x0000380001d67983 */ /* 0x000f280000300800 */
[----:B------:R-:W4:Y:S04]  /*37d0*/  LDL.LU R215, [R1+0x3c] ;  /* 0x00003c0001d77983 */ /* 0x000f280000300800 */
[----:B------:R-:W4:Y:S04]  /*37e0*/  LDL.LU R216, [R1+0x40] ;  /* 0x0000400001d87983 */ /* 0x000f280000300800 */
[----:B--2---:R-:W2:Y:S04]  /*37f0*/  LDL.LU R217, [R1+0x44] ;  /* 0x0000440001d97983 */ /* 0x004ea80000300800 */
[----:B---3--:R-:W3:Y:S04]  /*3800*/  LDL.LU R218, [R1+0x48] ;  /* 0x0000480001da7983 */ /* 0x008ee80000300800 */
[----:B----4-:R-:W4:Y:S04]  /*3810*/  LDL.LU R219, [R1+0x4c] ;  /* 0x00004c0001db7983 */ /* 0x010f280000300800 */
[----:B-1----:R-:W4:Y:S04]  /*3820*/  LDL.LU R220, [R1+0x50] ;  /* 0x0000500001dc7983 */ /* 0x002f280000300800 */
[----:B------:R-:W4:Y:S04]  /*3830*/  LDL.LU R221, [R1+0x54] ;  /* 0x0000540001dd7983 */ /* 0x000f280000300800 */
[----:B------:R-:W4:Y:S04]  /*3840*/  LDL.LU R222, [R1+0x58] ;  /* 0x0000580001de7983 */ /* 0x000f280000300800 */
[----:B------:R-:W4:Y:S04]  /*3850*/  LDL.LU R223, [R1+0x5c] ;  /* 0x00005c0001df7983 */ /* 0x000f280000300800 */
[----:B------:R-:W4:Y:S04]  /*3860*/  LDL.LU R224, [R1+0x60] ;  /* 0x0000600001e07983 */ /* 0x000f280000300800 */
[----:B0-----:R-:W4:Y:S04]  /*3870*/  LDL.LU R225, [R1+0x64] ;  /* 0x0000640001e17983 */ /* 0x001f280000300800 */
[----:B------:R-:W4:Y:S04]  /*3880*/  LDL.LU R226, [R1+0x68] ;  /* 0x0000680001e27983 */ /* 0x000f280000300800 */
[----:B------:R-:W4:Y:S01]  /*3890*/  LDL.LU R227, [R1+0x6c] ;  /* 0x00006c0001e37983 */ /* 0x000f220000300800 */
[----:B------:R-:W-:-:S05]  /*38a0*/  FADD R211, R135, R211 ;  /* 0x000000d387d37221 */ /* 0x000fca0000000000 */
[----:B------:R0:W-:Y:S01]  /*38b0*/  STL [R1+0x2c], R211 ;  /* 0x00002cd301007387 */ /* 0x0001e20000100800 */
[----:B------:R-:W-:-:S03]  /*38c0*/  FADD R212, R136, R212 ;  /* 0x000000d488d47221 */ /* 0x000fc60000000000 */
[----:B0-----:R0:W5:Y:S01]  /*38d0*/  LDL.LU R211, [R1+0xc4] ;  /* 0x0000c40001d37983 */ /* 0x0011620000300800 */
[----:B------:R-:W-:-:S03]  /*38e0*/  FADD R213, R137, R213 ;  /* 0x000000d589d57221 */ /* 0x000fc60000000000 */
[----:B------:R1:W-:Y:S01]  /*38f0*/  STL [R1+0x30], R212 ;  /* 0x000030d401007387 */ /* 0x0003e20000100800 */
[----:B------:R-:W-:-:S01]  /*3900*/  FADD R214, R138, R214 ;  /* 0x000000d68ad67221 */ /* 0x000fc20000000000 */
[----:B------:R-:W-:Y:S02]  /*3910*/  FADD R215, R139, R215 ;  /* 0x000000d78bd77221 */ /* 0x000fe40000000000 */
[----:B-1----:R0:W5:Y:S01]  /*3920*/  LDL.LU R212, [R1+0xc0] ;  /* 0x0000c00001d47983 */ /* 0x0021620000300800 */
[----:B------:R-:W-:-:S03]  /*3930*/  FADD R216, R140, R216 ;  /* 0x000000d88cd87221 */ /* 0x000fc60000000000 */
[----:B------:R1:W-:Y:S01]  /*3940*/  STL [R1+0x34], R213 ;  /* 0x000034d501007387 */ /* 0x0003e20000100800 */
[----:B--2---:R-:W-:-:S03]  /*3950*/  FADD R217, R141, R217 ;  /* 0x000000d98dd97221 */ /* 0x004fc60000000000 */
[----:B-1----:R0:W5:Y:S01]  /*3960*/  LDL.LU R213, [R1+0xbc] ;  /* 0x0000bc0001d57983 */ /* 0x0021620000300800 */
[----:B---3--:R-:W-:-:S03]  /*3970*/  FADD R218, R142, R218 ;  /* 0x000000da8eda7221 */ /* 0x008fc60000000000 */
[----:B------:R1:W-:Y:S01]  /*3980*/  STL [R1+0x38], R214 ;  /* 0x000038d601007387 */ /* 0x0003e20000100800 */
[----:B----4-:R-:W-:-:S01]  /*3990*/  FADD R219, R143, R219 ;  /* 0x000000db8fdb7221 */ /* 0x010fc20000000000 */
[----:B------:R-:W-:Y:S02]  /*39a0*/  FADD R220, R144, R220 ;  /* 0x000000dc90dc7221 */ /* 0x000fe40000000000 */
[----:B-1----:R0:W5:Y:S04]  /*39b0*/  LDL.LU R214, [R1+0xb8] ;  /* 0x0000b80001d67983 */ /* 0x0021680000300800 */
[----:B------:R1:W-:Y:S01]  /*39c0*/  STL [R1+0x3c], R215 ;  /* 0x00003cd701007387 */ /* 0x0003e20000100800 */
[----:B------:R-:W-:-:S01]  /*39d0*/  FADD R221, R145, R221 ;  /* 0x000000dd91dd7221 */ /* 0x000fc20000000000 */
[----:B------:R-:W-:-:S02]  /*39e0*/  FADD R222, R146, R222 ;  /* 0x000000de92de7221 */ /* 0x000fc40000000000 */
[----:B-1----:R0:W5:Y:S04]  /*39f0*/  LDL.LU R215, [R1+0xb4] ;  /* 0x0000b40001d77983 */ /* 0x0021680000300800 */
[----:B------:R1:W-:Y:S01]  /*3a00*/  STL [R1+0x40], R216 ;  /* 0x000040d801007387 */ /* 0x0003e20000100800 */
[----:B------:R-:W-:-:S03]  /*3a10*/  FADD R223, R147, R223 ;  /* 0x000000df93df7221 */ /* 0x000fc60000000000 */
        /* <DEDUP_REMOVED lines=13> */
[----:B------:R1:W-:Y:S04]  /*3af0*/  STL [R1+0x54], R221 ;  /* 0x000054dd01007387 */ /* 0x0003e80000100800 */
        /* <DEDUP_REMOVED lines=12> */
[----:B-1----:R0:W5:Y:S01]  /*3bc0*/  LDL.LU R227, [R1+0x84] ;  /* 0x0000840001e37983 */ /* 0x0021620000300800 */
        /* <DEDUP_REMOVED lines=82> */
[----:B0-----:R-:W-:-:S06]  /*40f0*/  UMOV UR6, URZ ;  /* 0x0000003f00067c82 */ /* 0x001fcc0008000000 */
.L_x_28:
[----:B------:R-:W-:Y:S05]  /*4100*/  @!P2 BRA `(.L_x_29) ;  /* 0x000000000004a947 */ /* 0x000fea0003800000 */
[----:B------:R-:W-:Y:S01]  /*4110*/  BPT.TRAP 0x1 ;  /* 0x000000040000795c */ /* 0x000fe20000300000 */
.L_x_29:
[----:B-----5:R2:W-:Y:S04]  /*4120*/  STL [R1+0x84], R0 ;  /* 0x0000840001007387 */ /* 0x0205e80000100800 */
[----:B--2---:R-:W2:Y:S01]  /*4130*/  LDL R0, [R1+0x70] ;  /* 0x0000700001007983 */ /* 0x004ea20000100800 */
[----:B-1----:R-:W-:-:S05]  /*4140*/  IMAD.U32 R229, RZ, RZ, UR25 ;  /* 0x00000019ffe57e24 */ /* 0x002fca000f8e00ff */
[----:B------:R-:W-:-:S05]  /*4150*/  @P0 LEA R229, R229, UR14, 0x3 ;  /* 0x0000000ee5e50c11 */ /* 0x000fca000f8e18ff */
[----:B------:R-:W-:Y:S01]  /*4160*/  @P0 VIADD R229, R229, 0x28 ;  /* 0x00000028e5e50836 */ /* 0x000fe20000000000 */
[----:B------:R-:W-:-:S06]  /*4170*/  UISETP.GT.U32.AND UP0, UPT, UR13, 0x1, UPT ;  /* 0x000000010d00788c */ /* 0x000fcc000bf04070 */
[----:B------:R-:W-:Y:S02]  /*4180*/  PLOP3.LUT P1, PT, PT, PT, UP0, 0x80, 0x0 ;  /* 0x000000000000781c */ /* 0x000fe40003f2f008 */
[----:B--2---:R-:W-:Y:S02]  /*4190*/  @P0 PRMT R229, R0, 0x654, R229 ;  /* 0x0000065400e50816 */ /* 0x004fe400000000e5 */
[----:B------:R1:W5:Y:S02]  /*41a0*/  LDL.LU R0, [R1+0x84] ;  /* 0x0000840001007983 */ /* 0x0003640000300800 */
[----:B------:R1:W-:Y:S07]  /*41b0*/  @P0 SYNCS.ARRIVE.TRANS64.RED.A1T0 RZ, [R229+URZ], RZ ;  /* 0x000000ffe5ff09a7 */ /* 0x0003ee000810043f */
[----:B------:R-:W-:Y:S05]  /*41c0*/  @P1 BRA `(.L_x_30) ;  /* 0x0000000000041947 */ /* 0x000fea0003800000 */
[----:B------:R-:W-:Y:S01]  /*41d0*/  BPT.TRAP 0x1 ;  /* 0x000000040000795c */ /* 0x000fe20000300000 */
.L_x_30:
[----:B------:R-:W-:Y:S02]  /*41e0*/  UISETP.GT.AND UP2, UPT, UR24, 0x1, UPT ;  /* 0x000000011800788c */ /* 0x000fe4000bf44270 */
[----:B------:R-:W-:Y:S02]  /*41f0*/  UIADD3 UR16, UR16, 0x1, URZ ;  /* 0x0000000110107890 */ /* 0x000fe4000fffe03f */
[----:B------:R-:W-:Y:S02]  /*4200*/  UIADD3 UR25, UR25, 0x1, URZ ;  /* 0x0000000119197890 */ /* 0x000fe4000fffe03f */
[----:B------:R-:W-:Y:S01]  /*4210*/  PLOP3.LUT P1, PT, PT, PT, UP2, 0x80, 0x0 ;  /* 0x000000000000781c */ /* 0x000fe20003f2f028 */
[----:B------:R-:W-:Y:S02]  /*4220*/  UISETP.NE.AND UP0, UPT, UR16, 0x5, UPT ;  /* 0x000000051000788c */ /* 0x000fe4000bf05270 */
[----:B------:R-:W-:Y:S02]  /*4230*/  UIADD3 UR9, UR24, -0x1, URZ ;  /* 0xffffffff18097890 */ /* 0x000fe4000fffe03f */
[----:B------:R-:W-:-:S02]  /*4240*/  USEL UR8, URZ, 0x1, UP0 ;  /* 0x000000013f087887 */ /* 0x000fc40008000000 */
[----:B------:R-:W-:Y:S02]  /*4250*/  UISETP.NE.AND UP1, UPT, UR25, 0x5, UPT ;  /* 0x000000051900788c */ /* 0x000fe4000bf25270 */
[----:B------:R-:W-:Y:S02]  /*4260*/  ULOP3.LUT UR17, UR17, UR8, URZ, 0x3c, !UPT ;  /* 0x0000000811117292 */ /* 0x000fe4000f8e3c3f */
[----:B------:R-:W-:Y:S02]  /*4270*/  USEL UR16, UR16, URZ, UP0 ;  /* 0x0000003f10107287 */ /* 0x000fe40008000000 */
[----:B------:R-:W-:Y:S01]  /*4280*/  USEL UR25, UR25, URZ, UP1 ;  /* 0x0000003f19197287 */ /* 0x000fe20008800000 */
[----:B------:R-:W-:Y:S01]  /*4290*/  UMOV UR8, 0x1 ;  /* 0x0000000100087882 */ /* 0x000fe20000000000 */
[----:B------:R-:W-:Y:S01]  /*42a0*/  UMOV UR24, UR9 ;  /* 0x0000000900187c82 */ /* 0x000fe20008000000 */
[----:B------:R-:W-:Y:S09]  /*42b0*/  @P1 BRA `(.L_x_31) ;  /* 0xffffffec00401947 */ /* 0x000ff2000383ffff */
.L_x_23:
[----:B------:R-:W-:-:S04]  /*42c0*/  UISETP.NE.AND UP0, UPT, UR6, URZ, UPT ;  /* 0x0000003f0600728c */ /* 0x000fc8000bf05270 */
[----:B------:R-:W-:-:S06]  /*42d0*/  USEL UR6, URZ, 0x1, !UP0 ;  /* 0x000000013f067887 */ /* 0x000fcc000c000000 */
[----:B------:R-:W-:-:S13]  /*42e0*/  ISETP.NE.AND P1, PT, RZ, UR6, PT ;  /* 0x00000006ff007c0c */ /* 0x000fda000bf25270 */
[----:B------:R-:W-:Y:S05]  /*42f0*/  @!P1 BRA `(.L_x_32) ;  /* 0x0000000c00c49947 */ /* 0x000fea0003800000 */
[----:B------:R-:W-:Y:S02]  /*4300*/  WARPGROUP.DEPBAR.LE gsb0, 0x0 ;  /* 0x00008000000079c5 */ /* 0x000fe40000010000 */
[----:B-----5:R-:W-:Y:S01]  /*4310*/  FADD R227, R25, R227 ;  /* 0x000000e319e37221 */ /* 0x020fe20000000000 */
[----:B------:R-:W-:-:S04]  /*4320*/  FADD R228, R24, R228 ;  /* 0x000000e418e47221 */ /* 0x000fc80000000000 */
[----:B------:R2:W-:Y:S04]  /*4330*/  STL [R1+0x84], R227 ;  /* 0x000084e301007387 */ /* 0x0005e80000100800 */
[----:B--2---:R-:W2:Y:S04]  /*4340*/  LDL.LU R227, [R1+0x6c] ;  /* 0x00006c0001e37983 */ /* 0x004ea80000300800 */
[----:B--2---:R2:W-:Y:S04]  /*4350*/  STL [R1+0x88], R227 ;  /* 0x000088e301007387 */ /* 0x0045e80000100800 */
        /* <DEDUP_REMOVED lines=52> */
[----:B--2---:R-:W2:Y:S01]  /*46a0*/  LDL.LU R227, [R1] ;  /* 0x0000000001e37983 */ /* 0x004ea20000300800 */
[----:B------:R-:W-:Y:S01]  /*46b0*/  FADD R226, R26, R226 ;  /* 0x000000e21ae27221 */ /* 0x000fe20000000000 */
        /* <DEDUP_REMOVED lines=97> */
[----:B--2---:R-:W-:-:S05]  /*4cd0*/  FADD R227, R124, R227 ;  /* 0x000000e37ce37221 */ /* 0x004fca0000000000 */
[----:B------:R2:W-:Y:S04]  /*4ce0*/  STL [R1], R227 ;  /* 0x000000e301007387 */ /* 0x0005e80000100800 */
[----:B--2---:R-:W2:Y:S02]  /*4cf0*/  LDL.LU R227, [R1+0xf0] ;  /* 0x0000f00001e37983 */ /* 0x004ea40000300800 */
[----:B--2---:R-:W-:-:S05]  /*4d00*/  FADD R227, R125, R227 ;  /* 0x000000e37de37221 */ /* 0x004fca0000000000 */
[----:B------:R2:W-:Y:S04]  /*4d10*/  STL [R1+0x4], R227 ;  /* 0x000004e301007387 */ /* 0x0005e80000100800 */
        /* <DEDUP_REMOVED lines=78> */
[----:B--2---:R2:W5:Y:S02]  /*5200*/  LDL.LU R227, [R1+0x84] ;  /* 0x0000840001e37983 */ /* 0x0045640000300800 */
.L_x_32:
[----:B------:R-:W-:Y:S02]  /*5210*/  WARPGROUP.DEPBAR.LE gsb0, 0x0 ;  /* 0x00008000000079c5 */ /* 0x000fe40000010000 */
[----:B------:R-:W3:Y:S02]  /*5220*/  LDC R24, c[0x0][0x28c] ;  /* 0x0000a300ff187b82 */ /* 0x000ee40000000800 */
[----:B---3--:R-:W-:-:S13]  /*5230*/  ISETP.GE.AND P1, PT, R24, 0x1, PT ;  /* 0x000000011800780c */ /* 0x008fda0003f26270 */
[----:B------:R-:W-:Y:S05]  /*5240*/  @!P1 BRA `(.L_x_33) ;  /* 0x0000000000649947 */ /* 0x000fea0003800000 */
[----:B------:R-:W-:-:S06]  /*5250*/  UISETP.NE.AND UP0, UPT, UR23, 0x3, UPT ;  /* 0x000000031700788c */ /* 0x000fcc000bf05270 */
[----:B------:R-:W-:-:S13]  /*5260*/  PLOP3.LUT P1, PT, PT, PT, UP0, 0x80, 0x0 ;  /* 0x000000000000781c */ /* 0x000fda0003f2f008 */
[----:B------:R-:W-:Y:S05]  /*5270*/  @!P1 BRA `(.L_x_34) ;  /* 0x0000000000049947 */ /* 0x000fea0003800000 */
[----:B------:R-:W-:Y:S01]  /*5280*/  BPT.TRAP 0x1 ;  /* 0x000000040000795c */ /* 0x000fe20000300000 */
.L_x_34:
[----:B------:R-:W-:Y:S04]  /*5290*/  BSSY B0, `(.L_x_35) ;  /* 0x0000010000007945 */ /* 0x000fe80003800000 */
[----:B------:R-:W-:Y:S05]  /*52a0*/  @!P0 BRA `(.L_x_36) ;  /* 0x0000000000388947 */ /* 0x000fea0003800000 */
[----:B-----5:R3:W-:Y:S04]  /*52b0*/  STL [R1+0x84], R0 ;  /* 0x0000840001007387 */ /* 0x0207e80000100800 */
[----:B---3--:R-:W3:Y:S01]  /*52c0*/  LDL R0, [R1+0x70] ;  /* 0x0000700001007983 */ /* 0x008ee20000100800 */
[----:B------:R-:W-:-:S04]  /*52d0*/  UISETP.LT.AND UP0, UPT, UR12, 0x1, UPT ;  /* 0x000000010c00788c */ /* 0x000fc8000bf01270 */
[----:B------:R-:W-:-:S04]  /*52e0*/  USEL UR8, UR12, 0x1, UP0 ;  /* 0x000000010c087887 */ /* 0x000fc80008000000 */
[----:B------:R-:W-:-:S04]  /*52f0*/  UIADD3 UR8, UR5, UR12, -UR8 ;  /* 0x0000000c05087290 */ /* 0x000fc8000fffe808 */
[----:B------:R-:W-:-:S04]  /*5300*/  UIMAD.WIDE.U32 UR6, UR8, -0x33333333, URZ ;  /* 0xcccccccd080678a5 */ /* 0x000fc8000f8e003f */
[----:B------:R-:W-:-:S04]  /*5310*/  USHF.R.U32.HI UR6, URZ, 0x2, UR7 ;  /* 0x000000023f067899 */ /* 0x000fc80008011607 */
[----:B------:R-:W-:-:S04]  /*5320*/  UIMAD UR8, UR6, -0x5, UR8 ;  /* 0xfffffffb060878a4 */ /* 0x000fc8000f8e0208 */
[----:B------:R-:W-:-:S04]  /*5330*/  ULEA UR8, UR8, UR14, 0x3 ;  /* 0x0000000e08087291 */ /* 0x000fc8000f8e183f */
[----:B------:R-:W-:-:S06]  /*5340*/  UIADD3 UR8, UR8, 0x28, URZ ;  /* 0x0000002808087890 */ /* 0x000fcc000fffe03f */
[----:B------:R-:W-:-:S05]  /*5350*/  IMAD.U32 R24, RZ, RZ, UR8 ;  /* 0x00000008ff187e24 */ /* 0x000fca000f8e00ff */
[----:B---3--:R-:W-:Y:S02]  /*5360*/  PRMT R24, R0, 0x654, R24 ;  /* 0x0000065400187816 */ /* 0x008fe40000000018 */
[----:B------:R3:W5:Y:S02]  /*5370*/  LDL.LU R0, [R1+0x84] ;  /* 0x0000840001007983 */ /* 0x0007640000300800 */
[----:B------:R3:W-:Y:S03]  /*5380*/  SYNCS.ARRIVE.TRANS64.RED.A1T0 RZ, [R24+URZ], RZ ;  /* 0x000000ff18ff79a7 */ /* 0x0007e6000810043f */
.L_x_36:
[----:B------:R-:W-:Y:S05]  /*5390*/  BSYNC B0 ;  /* 0x0000000000007941 */ /* 0x000fea0003800000 */
.L_x_35:
[----:B------:R-:W-:-:S06]  /*53a0*/  UISETP.GT.U32.AND UP0, UPT, UR13, 0x1, UPT ;  /* 0x000000010d00788c */ /* 0x000fcc000bf04070 */
[----:B------:R-:W-:-:S13]  /*53b0*/  PLOP3.LUT P1, PT, PT, PT, UP0, 0x80, 0x0 ;  /* 0x000000000000781c */ /* 0x000fda0003f2f008 */
[----:B------:R-:W-:Y:S05]  /*53c0*/  @P1 BRA `(.L_x_33) ;  /* 0x0000000000041947 */ /* 0x000fea0003800000 */
[----:B------:R-:W-:Y:S01]  /*53d0*/  BPT.TRAP 0x1 ;  /* 0x000000040000795c */ /* 0x000fe20000300000 */
.L_x_33:
[----:B------:R4:W-:Y:S01]  /*53e0*/  STL [R1+0x8c], R3 ;  /* 0x00008c0301007387 */ /* 0x0009e20000100800 */
[----:B------:R-:W0:Y:S01]  /*53f0*/  LDC R28, c[0x0][0x288] ;  /* 0x0000a200ff1c7b82 */ /* 0x000e220000000800 */
[----:B------:R-:W-:Y:S02]  /*5400*/  UIADD3 UR9, UR12, UR5, URZ ;  /* 0x000000050c097290 */ /* 0x000fe4000fffe03f */
[----:B------:R1:W-:Y:S01]  /*5410*/  STL [R1+0x88], R2 ;  /* 0x0000880201007387 */ /* 0x0003e20000100800 */
[----:B------:R-:W-:Y:S01]  /*5420*/  USHF.R.S32.HI UR10, URZ, 0x1f, UR22 ;  /* 0x0000001f3f0a7899 */ /* 0x000fe20008011416 */
[----:B------:R-:W-:Y:S01]  /*5430*/  ULDC.64 UR14, c[0x0][0x5d0] ;  /* 0x00017400000e7ab9 */ /* 0x000fe20000000a00 */
[----:B------:R-:W-:Y:S01]  /*5440*/  ULDC UR11, c[0x0][0x284] ;  /* 0x0000a100000b7ab9 */ /* 0x000fe20000000800 */
[----:B----4-:R-:W3:Y:S01]  /*5450*/  S2R R3, SR_TID.X ;  /* 0x0000000000037919 */ /* 0x010ee20000002100 */
[----:B-1----:R-:W4:Y:S04]  /*5460*/  LDL.LU R2, [R1+0x7c] ;  /* 0x00007c0001027983 */ /* 0x002f280000300800 */
[----:B-----5:R1:W-:Y:S04]  /*5470*/  STL [R1+0x84], R0 ;  /* 0x0000840001007387 */ /* 0x0203e80000100800 */
[----:B-1----:R-:W2:Y:S01]  /*5480*/  LDL.LU R0, [R1+0x80] ;  /* 0x0000800001007983 */ /* 0x002ea20000300800 */
[----:B------:R-:W-:-:S02]  /*5490*/  UISETP.GT.U32.AND UP0, UPT, UR9, 0x4, UPT ;  /* 0x000000040900788c */ /* 0x000fc4000bf04070 */
[----:B------:R-:W-:Y:S01]  /*54a0*/  UISETP.GE.U32.AND UP1, UPT, UR12, 0x5, UPT ;  /* 0x000000050c00788c */ /* 0x000fe2000bf26070 */
[--C-:B---3--:R-:W-:Y:S02]  /*54b0*/  SHF.R.U32.HI R24, RZ, 0x2, R3.reuse ;  /* 0x00000002ff187819 */ /* 0x108fe40000011603 */
[----:B------:R-:W-:Y:S02]  /*54c0*/  LOP3.LUT R26, R3, 0x60, RZ, 0xc0, !PT ;  /* 0x00000060031a7812 */ /* 0x000fe400078ec0ff */
[----:B------:R-:W-:Y:S02]  /*54d0*/  SHF.R.U32.HI R27, RZ, 0x7, R3 ;  /* 0x00000007ff1b7819 */ /* 0x000fe40000011603 */
[----:B------:R-:W-:Y:S02]  /*54e0*/  LOP3.LUT R25, R24, 0x7, RZ, 0xc0, !PT ;  /* 0x0000000718197812 */ /* 0x000fe400078ec0ff */
[----:B------:R-:W-:Y:S02]  /*54f0*/  SHF.R.U32.HI R26, RZ, 0x1, R26 ;  /* 0x00000001ff1a7819 */ /* 0x000fe4000001161a */
[----:B------:R-:W-:-:S02]  /*5500*/  LOP3.LUT R24, R27, 0x1, RZ, 0xc0, !PT ;  /* 0x000000011b187812 */ /* 0x000fc400078ec0ff */
[----:B------:R-:W-:-:S03]  /*5510*/  IADD3 R29, RZ, -R26, -R25 ;  /* 0x8000001aff1d7210 */ /* 0x000fc60007ffe819 */
[C---:B------:R-:W-:Y:S02]  /*5520*/  IMAD.SHL.U32 R30, R24.reuse, 0x40, RZ ;  /* 0x00000040181e7824 */ /* 0x040fe400078e00ff */
[----:B------:R-:W-:Y:S02]  /*5530*/  IMAD R29, R24, -0x40, R29 ;  /* 0xffffffc0181d7824 */ /* 0x000fe400078e021d */
[----:B------:R-:W-:Y:S01]  /*5540*/  IMAD.SHL.U32 R24, R3, 0x2, RZ ;  /* 0x0000000203187824 */ /* 0x000fe200078e00ff */
[----:B------:R-:W-:-:S04]  /*5550*/  LOP3.LUT R27, R30, 0x40, R25, 0xe2, !PT ;  /* 0x000000401e1b7812 */ /* 0x000fc800078ee219 */
[----:B------:R-:W-:Y:S02]  /*5560*/  LOP3.LUT R32, R24, 0x6, RZ, 0xc0, !PT ;  /* 0x0000000618207812 */ /* 0x000fe400078ec0ff */
[----:B------:R-:W-:Y:S02]  /*5570*/  LOP3.LUT R24, R3, 0x3, RZ, 0xc0, !PT ;  /* 0x0000000303187812 */ /* 0x000fe400078ec0ff */
[----:B------:R1:W5:Y:S01]  /*5580*/  LDL.LU R3, [R1+0x8c] ;  /* 0x00008c0001037983 */ /* 0x0003620000300800 */
[----:B------:R-:W-:Y:S02]  /*5590*/  UIMAD.WIDE.U32 UR6, UR9, -0x33333333, URZ ;  /* 0xcccccccd090678a5 */ /* 0x000fe4000f8e003f */
[----:B0-----:R-:W-:Y:S02]  /*55a0*/  IMAD R34, R24, -0x2, R28 ;  /* 0xfffffffe18227824 */ /* 0x001fe400078e021c */
[----:B----4-:R-:W-:Y:S01]  /*55b0*/  IMAD.SHL.U32 R35, R2, 0x100, RZ ;  /* 0x0000010002237824 */ /* 0x010fe200078e00ff */
[----:B------:R-:W-:-:S02]  /*55c0*/  PRMT R32, R32, 0x6540, R2 ;  /* 0x0000654020207816 */ /* 0x000fc40000000002 */
[----:B------:R1:W5:Y:S01]  /*55d0*/  LDL.LU R2, [R1+0x88] ;  /* 0x0000880001027983 */ /* 0x0003620000300800 */
[----:B------:R-:W-:Y:S01]  /*55e0*/  UIMAD UR5, UR10, UR14, URZ ;  /* 0x0000000e0a0572a4 */ /* 0x000fe2000f8e023f */
[----:B------:R-:W-:Y:S01]  /*55f0*/  ISETP.GE.AND P1, PT, R35, R28, PT ;  /* 0x0000001c2300720c */ /* 0x000fe20003f26270 */
[----:B------:R-:W-:Y:S01]  /*5600*/  UISETP.LT.U32.AND UP0, UPT, UR12, 0x5, UP0 ;  /* 0x000000050c00788c */ /* 0x000fe20008701070 */
[----:B------:R-:W-:Y:S01]  /*5610*/  SHF.R.S32.HI R33, RZ, 0x1f, R32 ;  /* 0x0000001fff217819 */ /* 0x000fe20000011420 */
[----:B------:R-:W-:Y:S01]  /*5620*/  UIMAD UR8, UR22, UR15, UR5 ;  /* 0x0000000f160872a4 */ /* 0x000fe2000f8e0205 */
[----:B------:R-:W-:Y:S01]  /*5630*/  IMAD.U32 R25, RZ, RZ, UR14 ;  /* 0x0000000eff197e24 */ /* 0x000fe2000f8e00ff */
[----:B------:R-:W-:Y:S02]  /*5640*/  USEL UR5, URZ, 0x1, !UP0 ;  /* 0x000000013f057887 */ /* 0x000fe4000c000000 */
[----:B------:R-:W-:Y:S01]  /*5650*/  USHF.R.U32.HI UR6, URZ, 0x2, UR7 ;  /* 0x000000023f067899 */ /* 0x000fe20008011607 */
[----:B--2---:R-:W-:-:S02]  /*5660*/  IMAD.SHL.U32 R28, R0, 0x80, RZ ;  /* 0x00000080001c7824 */ /* 0x004fc400078e00ff */
[----:B------:R-:W-:Y:S02]  /*5670*/  IMAD.WIDE R30, R0, 0x80, RZ ;  /* 0x00000080001e7825 */ /* 0x000fe400078e02ff */
[----:B------:R1:W5:Y:S01]  /*5680*/  LDL.LU R0, [R1+0x84] ;  /* 0x0000840001007983 */ /* 0x0003620000300800 */
[C---:B------:R-:W-:Y:S01]  /*5690*/  ISETP.GE.OR P1, PT, R28.reuse, UR11, P1 ;  /* 0x0000000b1c007c0c */ /* 0x040fe20008f26670 */
[----:B------:R-:W-:Y:S01]  /*56a0*/  ULOP3.LUT UR4, UR4, UR5, URZ, 0x3c, !UPT ;  /* 0x0000000504047292 */ /* 0x000fe2000f8e3c3f */
[----:B------:R-:W-:Y:S01]  /*56b0*/  IMAD.WIDE.U32 R24, R25, UR22, R32 ;  /* 0x0000001619187c25 */ /* 0x000fe2000f8e0020 */
[----:B------:R-:W-:Y:S01]  /*56c0*/  UIMAD UR5, UR6, -0x5, UR9 ;  /* 0xfffffffb060578a4 */ /* 0x000fe2000f8e0209 */
[----:B------:R-:W-:Y:S01]  /*56d0*/  IADD3 R38, -R28, UR11, R29 ;  /* 0x0000000b1c267c10 */ /* 0x000fe2000fffe11d */
[----:B------:R-:W-:Y:S01]  /*56e0*/  @UP1 ULOP3.LUT UR4, UR4, 0x1, UR6, 0x78, !UPT ;  /* 0x0000000104041892 */ /* 0x000fe2000f8e7806 */
[----:B------:R-:W-:Y:S01]  /*56f0*/  VIADD R25, R25, UR8 ;  /* 0x0000000819197c36 */ /* 0x000fe20008000000 */
[----:B------:R-:W-:Y:S01]  /*5700*/  LOP3.LUT R39, R30, R27, R26, 0xfe, !PT ;  /* 0x0000001b1e277212 */ /* 0x000fe200078efe1a */
[----:B------:R-:W-:-:S02]  /*5710*/  IMAD.IADD R35, R34, 0x1, -R35 ;  /* 0x0000000122237824 */ /* 0x000fc400078e0a23 */
[----:B------:R-:W-:-:S03]  /*5720*/  IMAD.MOV.U32 R34, RZ, RZ, -0x1 ;  /* 0xffffffffff227424 */ /* 0x000fc600078e00ff */
[----:B-1----:R-:W-:Y:S05]  /*5730*/  @P1 BRA `(.L_x_37) ;  /* 0x0000008c00881947 */ /* 0x002fea0003800000 */
[----:B------:R-:W0:Y:S01]  /*5740*/  LDC.64 R28, c[0x0][0x5c8] ;  /* 0x00017200ff1c7b82 */ /* 0x000e220000000a00 */
[----:B------:R-:W-:Y:S01]  /*5750*/  ULDC.64 UR6, c[0x0][0x5c0] ;  /* 0x0001700000067ab9 */ /* 0x000fe20000000a00 */
[----:B------:R-:W-:Y:S01]  /*5760*/  BSSY B0, `(.L_x_37) ;  /* 0x00008df000007945 */ /* 0x000fe20003800000 */
[-C--:B0-----:R-:W-:Y:S02]  /*5770*/  IMAD R26, R31, R28.reuse, RZ ;  /* 0x0000001c1f1a7224 */ /* 0x081fe400078e02ff */
[----:B------:R-:W-:-:S04]  /*5780*/  IMAD.WIDE.U32 R24, R39, R28, R24 ;  /* 0x0000001c27187225 */ /* 0x000fc800078e0018 */
[----:B------:R-:W-:Y:S01]  /*5790*/  IMAD R27, R39, R29, R26 ;  /* 0x0000001d271b7224 */ /* 0x000fe200078e021a */
[----:B------:R-:W-:Y:S02]  /*57a0*/  LEA R26, P1, R28, R24, 0x3 ;  /* 0x000000181c1a7211 */ /* 0x000fe400078218ff */
[----:B------:R-:W-:Y:S01]  /*57b0*/  IADD3 R24, P2, R24, UR6, RZ ;  /* 0x0000000618187c10 */ /* 0x000fe2000ff5e0ff */
[----:B------:R-:W-:Y:S01]  /*57c0*/  IMAD.IADD R27, R25, 0x1, R27 ;  /* 0x00000001191b7824 */ /* 0x000fe200078e021b */
[----:B------:R-:W-:-:S04]  /*57d0*/  IADD3 R26, P4, R26, UR6, RZ ;  /* 0x000000061a1a7c10 */ /* 0x000fc8000ff9e0ff */
[----:B------:R-:W-:Y:S02]  /*57e0*/  LEA.HI.X R28, R28, R27, R29, 0x3, P1 ;  /* 0x0000001b1c1c7211 */ /* 0x000fe400008f1c1d */
[----:B------:R-:W-:Y:S02]  /*57f0*/  FSETP.NEU.AND P1, PT, RZ, UR21, PT ;  /* 0x00000015ff007c0b */ /* 0x000fe4000bf2d000 */
[----:B------:R-:W-:Y:S02]  /*5800*/  IADD3.X R25, R27, UR7, RZ, P2, !PT ;  /* 0x000000071b197c10 */ /* 0x000fe400097fe4ff */
[----:B------:R-:W-:-:S09]  /*5810*/  IADD3.X R27, R28, UR7, RZ, P4, !PT ;  /* 0x000000071c1b7c10 */ /* 0x000fd2000a7fe4ff */
[----:B------:R-:W-:Y:S05]  /*5820*/  @!P1 BRA `(.L_x_38) ;  /* 0x0000006800d09947 */ /* 0x000fea0003800000 */
[----:B------:R-:W-:Y:S01]  /*5830*/  ULDC.64 UR8, c[0x0][0x5b8] ;  /* 0x00016e0000087ab9 */ /* 0x000fe20000000a00 */
[----:B------:R-:W-:Y:S01]  /*5840*/  ISETP.GE.AND P1, PT, R38, 0x1, PT ;  /* 0x000000012600780c */ /* 0x000fe20003f26270 */
[----:B------:R-:W-:Y:S02]  /*5850*/  UIMAD UR6, UR10, UR8, URZ ;  /* 0x000000080a0672a4 */ /* 0x000fe4000f8e023f */
[----:B------:R-:W-:Y:S01]  /*5860*/  IMAD.U32 R29, RZ, RZ, UR8 ;  /* 0x00000008ff1d7e24 */ /* 0x000fe2000f8e00ff */
[----:B------:R-:W-:Y:S01]  /*5870*/  BSSY B1, `(.L_x_39) ;  /* 0x000000f000017945 */ /* 0x000fe20003800000 */
[----:B------:R-:W-:Y:S01]  /*5880*/  ISETP.LT.OR P5, PT, R35, 0x1, !P1 ;  /* 0x000000012300780c */ /* 0x000fe20004fa1670 */
[----:B------:R-:W-:Y:S02]  /*5890*/  UIMAD UR6, UR22, UR9, UR6 ;  /* 0x00000009160672a4 */ /* 0x000fe4000f8e0206 */
[----:B------:R-:W-:Y:S01]  /*58a0*/  IMAD.WIDE.U32 R32, R29, UR22, R32 ;  /* 0x000000161d207c25 */ /* 0x000fe2000f8e0020 */
[----:B------:R-:W-:-:S03]  /*58b0*/  ULDC.64 UR8, c[0x0][0x5a8] ;  /* 0x00016a0000087ab9 */ /* 0x000fc60000000a00 */
[----:B------:R-:W-:Y:S01]  /*58c0*/  VIADD R33, R33, UR6 ;  /* 0x0000000621217c36 */ /* 0x000fe20008000000 */
[----:B------:R-:W-:Y:S02]  /*58d0*/  ULDC.64 UR6, c[0x0][0x5b0] ;  /* 0x00016c0000067ab9 */ /* 0x000fe40000000a00 */
[----:B------:R-:W-:Y:S02]  /*58e0*/  IMAD R36, R31, UR6, RZ ;  /* 0x000000061f247c24 */ /* 0x000fe4000f8e02ff */
[----:B------:R-:W-:-:S04]  /*58f0*/  IMAD.WIDE.U32 R28, R39, UR6, R32 ;  /* 0x00000006271c7c25 */ /* 0x000fc8000f8e0020 */
[--C-:B------:R-:W-:Y:S01]  /*5900*/  IMAD R37, R39, UR7, R36.reuse ;  /* 0x0000000727257c24 */ /* 0x100fe2000f8e0224 */
[----:B------:R-:W-:Y:S02]  /*5910*/  IADD3 R28, P2, R28, UR8, RZ ;  /* 0x000000081c1c7c10 */ /* 0x000fe4000ff5e0ff */
[----:B------:R-:W-:Y:S02]  /*5920*/  PRMT R36, RZ, 0x7610, R36 ;  /* 0x00007610ff247816 */ /* 0x000fe40000000024 */
[----:B------:R-:W-:Y:S01]  /*5930*/  IADD3.X R29, R29, UR9, R37, P2, !PT ;  /* 0x000000091d1d7c10 */ /* 0x000fe200097fe425 */
[----:B------:R-:W-:Y:S08]  /*5940*/  @P5 BRA `(.L_x_40) ;  /* 0x0000000000045947 */ /* 0x000ff00003800000 */
[----:B------:R0:W5:Y:S02]  /*5950*/  LDG.E.U8 R36, desc[UR18][R28.64] ;  /* 0x000000121c247981 */ /* 0x000164000c1e1100 */
.L_x_40:
[----:B------:R-:W-:Y:S05]  /*5960*/  BSYNC B1 ;  /* 0x0000000000017941 */ /* 0x000fea0003800000 */
.L_x_39:
[----:B-----5:R-:W-:Y:S01]  /*5970*/  LOP3.LUT R36, R36, 0xff, RZ, 0xc0, !PT ;  /* 0x000000ff24247812 */ /* 0x020fe200078ec0ff */
[----:B------:R-:W-:Y:S01]  /*5980*/  BSSY B1, `(.L_x_41) ;  /* 0x000000b000017945 */ /* 0x000fe20003800000 */
[----:B------:R-:W-:Y:S02]  /*5990*/  ISETP.LT.OR P4, PT, R35, 0x2, !P1 ;  /* 0x000000022300780c */ /* 0x000fe40004f81670 */
[----:B------:R-:W-:-:S05]  /*59a0*/  F2FP.F16.E5M2.UNPACK_B R36, R36 ;  /* 0x00000024ff24723e */ /* 0x000fca00020004ff */
[----:B------:R-:W-:-:S05]  /*59b0*/  HADD2.F32 R36, -RZ, R36.H0_H0 ;  /* 0x20000024ff247230 */ /* 0x000fca0000004100 */
[----:B------:R-:W-:Y:S01]  /*59c0*/  FMUL R37, R36, UR21 ;  /* 0x0000001524257c20 */ /* 0x000fe20008400000 */
[----:B------:R-:W-:-:S03]  /*59d0*/  PRMT R36, RZ, 0x7610, R36 ;  /* 0x00007610ff247816 */ /* 0x000fc60000000024 */
[----:B------:R-:W-:-:S05]  /*59e0*/  FFMA R37, R228, UR20, R37 ;  /* 0x00000014e4257c23 */ /* 0x000fca0008000025 */
[----:B------:R-:W-:-:S05]  /*59f0*/  F2FP.SATFINITE.E5M2.F32.PACK_AB_MERGE_C R37, RZ, R37, RZ ;  /* 0x00000025ff25723e */ /* 0x000fca00048060ff */
[----:B------:R1:W-:Y:S01]  /*5a00*/  @!P5 STG.E.U8 desc[UR18][R24.64], R37 ;  /* 0x000000251800d986 */ /* 0x0003e2000c101112 */
[----:B------:R-:W-:Y:S05]  /*5a10*/  @P4 BRA `(.L_x_42) ;  /* 0x0000000000044947 */ /* 0x000fea0003800000 */
[----:B------:R2:W5:Y:S02]  /*5a20*/  LDG.E.U8 R36, desc[UR18][R28.64+0x1] ;  /* 0x000001121c247981 */ /* 0x000564000c1e1100 */
.L_x_42:
[----:B------:R-:W-:Y:S05]  /*5a30*/  BSYNC B1 ;  /* 0x0000000000017941 */ /* 0x000fea0003800000 */
.L_x_41:
[----:B-----5:R-:W-:Y:S01]  /*5a40*/  LOP3.LUT R36, R36, 0xff, RZ, 0xc0, !PT ;  /* 0x000000ff24247812 */ /* 0x020fe200078ec0ff */
[----:B------:R-:W-:Y:S01]  /*5a50*/  BSSY B1, `(.L_x_43) ;  /* 0x0000013000017945 */ /* 0x000fe20003800000 */
[----:B-1----:R-:W-:Y:S02]  /*5a60*/  IADD3 R37, P2, R39, 0x8, RZ ;  /* 0x0000000827257810 */ /* 0x002fe40007f5e0ff */
[----:B------:R-:W-:-:S03]  /*5a70*/  F2FP.F16.E5M2.UNPACK_B R36, R36 ;  /* 0x00000024ff24723e */ /* 0x000fc600020004ff */
[----:B------:R-:W-:Y:S01]  /*5a80*/  IMAD.X R30, RZ, RZ, R31, P2 ;  /* 0x000000ffff1e7224 */ /* 0x000fe200010e061f */
[----:B------:R-:W-:Y:S01]  /*5a90*/  ISETP.GE.AND P2, PT, R38, 0x9, PT ;  /* 0x000000092600780c */ /* 0x000fe20003f46270 */
[----:B------:R-:W-:Y:S02]  /*5aa0*/  HADD2.F32 R36, -RZ, R36.H0_H0 ;  /* 0x20000024ff247230 */ /* 0x000fe40000004100 */
[----:B------:R-:W-:Y:S01]  /*5ab0*/  IMAD R30, R30, UR6, RZ ;  /* 0x000000061e1e7c24 */ /* 0x000fe2000f8e02ff */
[----:B------:R-:W-:Y:S01]  /*5ac0*/  ISETP.LT.OR P5, PT, R35, 0x1, !P2 ;  /* 0x000000012300780c */ /* 0x000fe200057a1670 */
[----:B------:R-:W-:-:S04]  /*5ad0*/  IMAD.WIDE.U32 R32, R37, UR6, R32 ;  /* 0x0000000625207c25 */ /* 0x000fc8000f8e0020 */
[----:B------:R-:W-:Y:S01]  /*5ae0*/  FMUL R36, R36, UR21 ;  /* 0x0000001524247c20 */ /* 0x000fe20008400000 */
[----:B------:R-:W-:-:S03]  /*5af0*/  IMAD R37, R37, UR7, R30 ;  /* 0x0000000725257c24 */ /* 0x000fc6000f8e021e */
[----:B------:R-:W-:Y:S01]  /*5b00*/  FFMA R36, R227, UR20, R36 ;  /* 0x00000014e3247c23 */ /* 0x000fe20008000024 */
[----:B------:R-:W-:Y:S02]  /*5b10*/  IADD3 R30, P6, R32, UR8, RZ ;  /* 0x00000008201e7c10 */ /* 0x000fe4000ffde0ff */
[----:B------:R-:W-:Y:S02]  /*5b20*/  PRMT R32, RZ, 0x7610, R32 ;  /* 0x00007610ff207816 */ /* 0x000fe40000000020 */
[----:B------:R-:W-:Y:S02]  /*5b30*/  F2FP.SATFINITE.E5M2.F32.PACK_AB_MERGE_C R39, RZ, R36, RZ ;  /* 0x00000024ff27723e */ /* 0x000fe400048060ff */
[----:B------:R-:W-:-:S03]  /*5b40*/  IADD3.X R31, R33, UR9, R37, P6, !PT ;  /* 0x00000009211f7c10 */ /* 0x000fc6000b7fe425 */
[----:B------:R1:W-:Y:S01]  /*5b50*/  @!P4 STG.E.U8 desc[UR18][R24.64+0x1], R39 ;  /* 0x000001271800c986 */ /* 0x0003e2000c101112 */
[----:B------:R-:W-:Y:S05]  /*5b60*/  @P5 BRA `(.L_x_44) ;  /* 0x0000000000045947 */ /* 0x000fea0003800000 */
[----:B------:R3:W5:Y:S02]  /*5b70*/  LDG.E.U8 R32, desc[UR18][R30.64] ;  /* 0x000000121e207981 */ /* 0x000764000c1e1100 */
.L_x_44:
[----:B------:R-:W-:Y:S05]  /*5b80*/  BSYNC B1 ;  /* 0x0000000000017941 */ /* 0x000fea0003800000 */
.L_x_43:
        /* <DEDUP_REMOVED lines=12> */
.L_x_46:
[----:B------:R-:W-:Y:S05]  /*5c50*/  BSYNC B1 ;  /* 0x0000000000017941 */ /* 0x000fea0003800000 */
.L_x_45:
[----:B-----5:R-:W-:Y:S01]  /*5c60*/  LOP3.LUT R32, R32, 0xff, RZ, 0xc0, !PT ;  /* 0x000000ff20207812 */ /* 0x020fe200078ec0ff */
[----:B------:R-:W-:Y:S01]  /*5c70*/  BSSY B1, `(.L_x_47) ;  /* 0x000000b000017945 */ /* 0x000fe20003800000 */
[----:B------:R-:W-:Y:S02]  /*5c80*/  ISETP.LT.OR P5, PT, R35, 0x9, !P1 ;  /* 0x000000092300780c */ /* 0x000fe40004fa1670 */
[----:B------:R-:W-:-:S05]  /*5c90*/  F2FP.F16.E5M2.UNPACK_B R32, R32 ;  /* 0x00000020ff20723e */ /* 0x000fca00020004ff */
[----:B------:R-:W-:-:S05]  /*5ca0*/  HADD2.F32 R32, -RZ, R32.H0_H0 ;  /* 0x20000020ff207230 */ /* 0x000fca0000004100 */
[----:B------:R-:W-:-:S04]  /*5cb0*/  FMUL R32, R32, UR21 ;  /* 0x0000001520207c20 */ /* 0x000fc80008400000 */
[----:B------:R-:W-:-:S05]  /*5cc0*/  FFMA R32, R225, UR20, R32 ;  /* 0x00000014e1207c23 */ /* 0x000fca0008000020 */
[----:B----4-:R-:W-:Y:S02]  /*5cd0*/  F2FP.SATFINITE.E5M2.F32.PACK_AB_MERGE_C R33, RZ, R32, RZ ;  /* 0x00000020ff21723e */ /* 0x010fe400048060ff */
[----:B------:R-:W-:-:S03]  /*5ce0*/  PRMT R32, RZ, 0x7610, R32 ;  /* 0x00007610ff207816 */ /* 0x000fc60000000020 */
[----:B------:R4:W-:Y:S01]  /*5cf0*/  @!P4 STG.E.U8 desc[UR18][R26.64+0x1], R33 ;  /* 0x000001211a00c986 */ /* 0x0009e2000c101112 */
[----:B------:R-:W-:Y:S05]  /*5d00*/  @P5 BRA `(.L_x_48) ;  /* 0x0000000000045947 */ /* 0x000fea0003800000 */
[----:B------:R0:W5:Y:S02]  /*5d10*/  LDG.E.U8 R32, desc[UR18][R28.64+0x8] ;  /* 0x000008121c207981 */ /* 0x000164000c1e1100 */
.L_x_48:
[----:B------:R-:W-:Y:S05]  /*5d20*/  BSYNC B1 ;  /* 0x0000000000017941 */ /* 0x000fea0003800000 */
.L_x_47:
[----:B-----5:R-:W-:Y:S01]  /*5d30*/  LOP3.LUT R32, R32, 0xff, RZ, 0xc0, !PT ;  /* 0x000000ff20207812 */ /* 0x020fe200078ec0ff */
[----:B------:R-:W-:Y:S01]  /*5d40*/  BSSY B1, `(.L_x_49) ;  /* 0x000000b000017945 */ /* 0x000fe20003800000 */
[----:B------:R-:W-:Y:S02]  /*5d50*/  ISETP.LT.OR P4, PT, R35, 0xa, !P1 ;  /* 0x0000000a2300780c */ /* 0x000fe40004f81670 */
[----:B------:R-:W-:-:S05]  /*5d60*/  F2FP.F16.E5M2.UNPACK_B R32, R32 ;  /* 0x00000020ff20723e */ /* 0x000fca00020004ff */
[----:B------:R-:W-:-:S05]  /*5d70*/  HADD2.F32 R32, -RZ, R32.H0_H0 ;  /* 0x20000020ff207230 */ /* 0x000fca0000004100 */
[----:B----4-:R-:W-:Y:S01]  /*5d80*/  FMUL R33, R32, UR21 ;  /* 0x0000001520217c20 */ /* 0x010fe20008400000 */
[----:B------:R-:W-:-:S03]  /*5d90*/  PRMT R32, RZ, 0x7610, R32 ;  /* 0x00007610ff207816 */ /* 0x000fc60000000020 */
[----:B------:R-:W-:-:S05]  /*5da0*/  FFMA R33, R224, UR20, R33 ;  /* 0x00000014e0217c23 */ /* 0x000fca0008000021 */
[----:B------:R-:W-:-:S05]  /*5db0*/  F2FP.SATFINITE.E5M2.F32.PACK_AB_MERGE_C R33, RZ, R33, RZ ;  /* 0x00000021ff21723e */ /* 0x000fca00048060ff */
[----:B------:R4:W-:Y:S01]  /*5dc0*/  @!P5 STG.E.U8 desc[UR18][R24.64+0x8], R33 ;  /* 0x000008211800d986 */ /* 0x0009e2000c101112 */
[----:B------:R-:W-:Y:S05]  /*5dd0*/  @P4 BRA `(.L_x_50) ;  /* 0x0000000000044947 */ /* 0x000fea0003800000 */
[----:B------:R0:W5:Y:S02]  /*5de0*/  LDG.E.U8 R32, desc[UR18][R28.64+0x9] ;  /* 0x000009121c207981 */ /* 0x000164000c1e1100 */
.L_x_50:
[----:B------:R-:W-:Y:S05]  /*5df0*/  BSYNC B1 ;  /* 0x0000000000017941 */ /* 0x000fea0003800000 */
.L_x_49:
        /* <DEDUP_REMOVED lines=12> */
.L_x_52:
[----:B------:R-:W-:Y:S05]  /*5ec0*/  BSYNC B1 ;  /* 0x0000000000017941 */ /* 0x000fea0003800000 */
.L_x_51:
        /* <DEDUP_REMOVED lines=12> */
.L_x_54:
[----:B------:R-:W-:Y:S05]  /*5f90*/  BSYNC B1 ;  /* 0x0000000000017941 */ /* 0x000fea0003800000 */
.L_x_53:
        /* <DEDUP_REMOVED lines=12> */
.L_x_56:
[----:B------:R-:W-:Y:S05]  /*6060*/  BSYNC B1 ;  /* 0x0000000000017941 */ /* 0x000fea0003800000 */
.L_x_55:
        /* <DEDUP_REMOVED lines=12> */
.L_x_58:
[----:B------:R-:W-:Y:S05]  /*6130*/  BSYNC B1 ;  /* 0x0000000000017941 */ /* 0x000fea0003800000 */
.L_x_57:
        /* <DEDUP_REMOVED lines=12> */
.L_x_60:
[----:B------:R-:W-:Y:S05]  /*6200*/  BSYNC B1 ;  /* 0x0000000000017941 */ /* 0x000fea0003800000 */
.L_x_59:
        /* <DEDUP_REMOVED lines=12> */
.L_x_62:
[----:B------:R-:W-:Y:S05]  /*62d0*/  BSYNC B1 ;  /* 0x0000000000017941 */ /* 0x000fea0003800000 */
.L_x_61:
        /* <DEDUP_REMOVED lines=12> */
.L_x_64:
[----:B------:R-:W-:Y:S05]  /*63a0*/  BSYNC B1 ;  /* 0x0000000000017941 */ /* 0x000fea0003800000 */
.L_x_63:
        /* <DEDUP_REMOVED lines=12> */
.L_x_66:
[----:B------:R-:W-:Y:S05]  /*6470*/  BSYNC B1 ;  /* 0x0000000000017941 */ /* 0x000fea0003800000 */
.L_x_65:
        /* <DEDUP_REMOVED lines=12> */
.L_x_68:
[----:B------:R-:W-:Y:S05]  /*6540*/  BSYNC B1 ;  /* 0x0000000000017941 */ /* 0x000fea0003800000 */
.L_x_67:
        /* <DEDUP_REMOVED lines=12> */
.L_x_70:
[----:B------:R-:W-:Y:S05]  /*6610*/  BSYNC B1 ;  /* 0x0000000000017941 */ /* 0x000fea0003800000 */
.L_x_69:
        /* <DEDUP_REMOVED lines=12> */
.L_x_72:
[----:B------:R-:W-:Y:S05]  /*66e0*/  BSYNC B1 ;  /* 0x0000000000017941 */ /* 0x000fea0003800000 */
.L_x_71:
        /* <DEDUP_REMOVED lines=12> */
.L_x_74:
[----:B------:R-:W-:Y:S05]  /*67b0*/  BSYNC B1 ;  /* 0x0000000000017941 */ /* 0x000fea0003800000 */
.L_x_73:
        /* <DEDUP_REMOVED lines=12> */
.L_x_76:
[----:B------:R-:W-:Y:S05]  /*6880*/  BSYNC B1 ;  /* 0x0000000000017941 */ /* 0x000fea0003800000 */
.L_x_75:
        /* <DEDUP_REMOVED lines=12> */
.L_x_78:
[----:B------:R-:W-:Y:S05]  /*6950*/  BSYNC B1 ;  /* 0x0000000000017941 */ /* 0x000fea0003800000 */
.L_x_77:
        /* <DEDUP_REMOVED lines=12> */
.L_x_80:
[----:B------:R-:W-:Y:S05]  /*6a20*/  BSYNC B1 ;  /* 0x0000000000017941 */ /* 0x000fea0003800000 */
.L_x_79:
        /* <DEDUP_REMOVED lines=12> */
.L_x_82:
[----:B------:R-:W-:Y:S05]  /*6af0*/  BSYNC B1 ;  /* 0x0000000000017941 */ /* 0x000fea0003800000 */
.L_x_81:
        /* <DEDUP_REMOVED lines=12> */
.L_x_84:
[----:B------:R-:W-:Y:S05]  /*6bc0*/  BSYNC B1 ;  /* 0x0000000000017941 */ /* 0x000fea0003800000 */
.L_x_83:
        /* <DEDUP_REMOVED lines=12> */
.L_x_86:
[----:B------:R-:W-:Y:S05]  /*6c90*/  BSYNC B1 ;  /* 0x0000000000017941 */ /* 0x000fea0003800000 */
.L_x_85:
        /* <DEDUP_REMOVED lines=12> */
.L_x_88:
[----:B------:R-:W-:Y:S05]  /*6d60*/  BSYNC B1 ;  /* 0x0000000000017941 */ /* 0x000fea0003800000 */
.L_x_87:
        /* <DEDUP_REMOVED lines=12> */
.L_x_90:
[----:B------:R-:W-:Y:S05]  /*6e30*/  BSYNC B1 ;  /* 0x0000000000017941 */ /* 0x000fea0003800000 */
.L_x_89:
        /* <DEDUP_REMOVED lines=12> */
.L_x_92:
[----:B------:R-:W-:Y:S05]  /*6f00*/  BSYNC B1 ;  /* 0x0000000000017941 */ /* 0x000fea0003800000 */
.L_x_91:
        /* <DEDUP_REMOVED lines=12> */
.L_x_94:
[----:B------:R-:W-:Y:S05]  /*6fd0*/  BSYNC B1 ;  /* 0x0000000000017941 */ /* 0x000fea0003800000 */
.L_x_93:
        /* <DEDUP_REMOVED lines=12> */
.L_x_96:
[----:B------:R-:W-:Y:S05]  /*70a0*/  BSYNC B1 ;  /* 0x0000000000017941 */ /* 0x000fea0003800000 */
.L_x_95:
        /* <DEDUP_REMOVED lines=12> */
.L_x_98:
[----:B------:R-:W-:Y:S05]  /*7170*/  BSYNC B1 ;  /* 0x0000000000017941 */ /* 0x000fea0003800000 */
.L_x_97:
        /* <DEDUP_REMOVED lines=12> */
.L_x_100:
[----:B------:R-:W-:Y:S05]  /*7240*/  BSYNC B1 ;  /* 0x0000000000017941 */ /* 0x000fea0003800000 */
.L_x_99:
        /* <DEDUP_REMOVED lines=12> */
.L_x_102:
[----:B------:R-:W-:Y:S05]  /*7310*/  BSYNC B1 ;  /* 0x0000000000017941 */ /* 0x000fea0003800000 */
.L_x_101:
        /* <DEDUP_REMOVED lines=12> */
.L_x_104:
[----:B------:R-:W-:Y:S05]  /*73e0*/  BSYNC B1 ;  /* 0x0000000000017941 */ /* 0x000fea0003800000 */
.L_x_103:
        /* <DEDUP_REMOVED lines=12> */
.L_x_106:
[----:B------:R-:W-:Y:S05]  /*74b0*/  BSYNC B1 ;  /* 0x0000000000017941 */ /* 0x000fea0003800000 */
.L_x_105:
        /* <DEDUP_REMOVED lines=12> */
.L_x_108:
[----:B------:R-:W-:Y:S05]  /*7580*/  BSYNC B1 ;  /* 0x0000000000017941 */ /* 0x000fea0003800000 */
.L_x_107:
        /* <DEDUP_REMOVED lines=12> */
.L_x_110:
[----:B------:R-:W-:Y:S05]  /*7650*/  BSYNC B1 ;  /* 0x0000000000017941 */ /* 0x000fea0003800000 */
.L_x_109:
        /* <DEDUP_REMOVED lines=12> */
.L_x_112:
[----:B------:R-:W-:Y:S05]  /*7720*/  BSYNC B1 ;  /* 0x0000000000017941 */ /* 0x000fea0003800000 */
.L_x_111:
        /* <DEDUP_REMOVED lines=12> */
.L_x_114:
[----:B------:R-:W-:Y:S05]  /*77f0*/  BSYNC B1 ;  /* 0x0000000000017941 */ /* 0x000fea0003800000 */
.L_x_113:
        /* <DEDUP_REMOVED lines=12> */
.L_x_116:
[----:B------:R-:W-:Y:S05]  /*78c0*/  BSYNC B1 ;  /* 0x0000000000017941 */ /* 0x000fea0003800000 */
.L_x_115:
        /* <DEDUP_REMOVED lines=12> */
.L_x_118:
[----:B------:R-:W-:Y:S05]  /*7990*/  BSYNC B1 ;  /* 0x0000000000017941 */ /* 0x000fea0003800000 */
.L_x_117:
        /* <DEDUP_REMOVED lines=12> */
.L_x_120:
[----:B------:R-:W-:Y:S05]  /*7a60*/  BSYNC B1 ;  /* 0x0000000000017941 */ /* 0x000fea0003800000 */
.L_x_119:
        /* <DEDUP_REMOVED lines=12> */
.L_x_122:
[----:B------:R-:W-:Y:S05]  /*7b30*/  BSYNC B1 ;  /* 0x0000000000017941 */ /* 0x000fea0003800000 */
.L_x_121:
        /* <DEDUP_REMOVED lines=12> */
.L_x_124:
[----:B------:R-:W-:Y:S05]  /*7c00*/  BSYNC B1 ;  /* 0x0000000000017941 */ /* 0x000fea0003800000 */
.L_x_123:
        /* <DEDUP_REMOVED lines=12> */
.L_x_126:
[----:B------:R-:W-:Y:S05]  /*7cd0*/  BSYNC B1 ;  /* 0x0000000000017941 */ /* 0x000fea0003800000 */
.L_x_125:
        /* <DEDUP_REMOVED lines=12> */
.L_x_128:
[----:B------:R-:W-:Y:S05]  /*7da0*/  BSYNC B1 ;  /* 0x0000000000017941 */ /* 0x000fea0003800000 */
.L_x_127:
        /* <DEDUP_REMOVED lines=12> */
.L_x_130:
[----:B------:R-:W-:Y:S05]  /*7e70*/  BSYNC B1 ;  /* 0x0000000000017941 */ /* 0x000fea0003800000 */
.L_x_129:
        /* <DEDUP_REMOVED lines=12> */
.L_x_132:
[----:B------:R-:W-:Y:S05]  /*7f40*/  BSYNC B1 ;  /* 0x0000000000017941 */ /* 0x000fea0003800000 */
.L_x_131:
        /* <DEDUP_REMOVED lines=12> */
.L_x_134:
[----:B------:R-:W-:Y:S05]  /*8010*/  BSYNC B1 ;  /* 0x0000000000017941 */ /* 0x000fea0003800000 */
.L_x_133:
        /* <DEDUP_REMOVED lines=12> */
.L_x_136:
[----:B------:R-:W-:Y:S05]  /*80e0*/  BSYNC B1 ;  /* 0x0000000000017941 */ /* 0x000fea0003800000 */
.L_x_135:
        /* <DEDUP_REMOVED lines=12> */
.L_x_138:
[----:B------:R-:W-:Y:S05]  /*81b0*/  BSYNC B1 ;  /* 0x0000000000017941 */ /* 0x000fea0003800000 */
.L_x_137:
        /* <DEDUP_REMOVED lines=12> */
.L_x_140:
[----:B------:R-:W-:Y:S05]  /*8280*/  BSYNC B1 ;  /* 0x0000000000017941 */ /* 0x000fea0003800000 */
.L_x_139:
        /* <DEDUP_REMOVED lines=12> */
.L_x_142:
[----:B------:R-:W-:Y:S05]  /*8350*/  BSYNC B1 ;  /* 0x0000000000017941 */ /* 0x000fea0003800000 */
.L_x_141:
        /* <DEDUP_REMOVED lines=12> */
.L_x_144:
[----:B------:R-:W-:Y:S05]  /*8420*/  BSYNC B1 ;  /* 0x0000000000017941 */ /* 0x000fea0003800000 */
.L_x_143:
        /* <DEDUP_REMOVED lines=12> */
.L_x_146:
[----:B------:R-:W-:Y:S05]  /*84f0*/  BSYNC B1 ;  /* 0x0000000000017941 */ /* 0x000fea0003800000 */
.L_x_145:
        /* <DEDUP_REMOVED lines=12> */
.L_x_148:
[----:B------:R-:W-:Y:S05]  /*85c0*/  BSYNC B1 ;  /* 0x0000000000017941 */ /* 0x000fea0003800000 */
.L_x_147:
        /* <DEDUP_REMOVED lines=12> */
.L_x_150:
[----:B------:R-:W-:Y:S05]  /*8690*/  BSYNC B1 ;  /* 0x0000000000017941 */ /* 0x000fea0003800000 */
.L_x_149:
        /* <DEDUP_REMOVED lines=12> */
.L_x_152:
[----:B------:R-:W-:Y:S05]  /*8760*/  BSYNC B1 ;  /* 0x0000000000017941 */ /* 0x000fea0003800000 */
.L_x_151:
        /* <DEDUP_REMOVED lines=12> */
.L_x_154:
[----:B------:R-:W-:Y:S05]  /*8830*/  BSYNC B1 ;  /* 0x0000000000017941 */ /* 0x000fea0003800000 */
.L_x_153:
        /* <DEDUP_REMOVED lines=12> */
.L_x_156:
[----:B------:R-:W-:Y:S05]  /*8900*/  BSYNC B1 ;  /* 0x0000000000017941 */ /* 0x000fea0003800000 */
.L_x_155:
        /* <DEDUP_REMOVED lines=12> */
.L_x_158:
[----:B------:R-:W-:Y:S05]  /*89d0*/  BSYNC B1 ;  /* 0x0000000000017941 */ /* 0x000fea0003800000 */
.L_x_157:
        /* <DEDUP_REMOVED lines=12> */
.L_x_160:
[----:B------:R-:W-:Y:S05]  /*8aa0*/  BSYNC B1 ;  /* 0x0000000000017941 */ /* 0x000fea0003800000 */
.L_x_159:
        /* <DEDUP_REMOVED lines=12> */
.L_x_162:
[----:B------:R-:W-:Y:S05]  /*8b70*/  BSYNC B1 ;  /* 0x0000000000017941 */ /* 0x000fea0003800000 */
.L_x_161:
        /* <DEDUP_REMOVED lines=12> */
.L_x_164:
[----:B------:R-:W-:Y:S05]  /*8c40*/  BSYNC B1 ;  /* 0x0000000000017941 */ /* 0x000fea0003800000 */
.L_x_163:
        /* <DEDUP_REMOVED lines=12> */
.L_x_166:
[----:B------:R-:W-:Y:S05]  /*8d10*/  BSYNC B1 ;  /* 0x0000000000017941 */ /* 0x000fea0003800000 */
.L_x_165:
        /* <DEDUP_REMOVED lines=12> */
.L_x_168:
[----:B------:R-:W-:Y:S05]  /*8de0*/  BSYNC B1 ;  /* 0x0000000000017941 */ /* 0x000fea0003800000 */
.L_x_167:
        /* <DEDUP_REMOVED lines=12> */
.L_x_170:
[----:B------:R-:W-:Y:S05]  /*8eb0*/  BSYNC B1 ;  /* 0x0000000000017941 */ /* 0x000fea0003800000 */
.L_x_169:
        /* <DEDUP_REMOVED lines=12> */
.L_x_172:
[----:B------:R-:W-:Y:S05]  /*8f80*/  BSYNC B1 ;  /* 0x0000000000017941 */ /* 0x000fea0003800000 */
.L_x_171:
        /* <DEDUP_REMOVED lines=12> */
.L_x_174:
[----:B------:R-:W-:Y:S05]  /*9050*/  BSYNC B1 ;  /* 0x0000000000017941 */ /* 0x000fea0003800000 */
.L_x_173:
        /* <DEDUP_REMOVED lines=12> */
.L_x_176:
[----:B------:R-:W-:Y:S05]  /*9120*/  BSYNC B1 ;  /* 0x0000000000017941 */ /* 0x000fea0003800000 */
.L_x_175:
        /* <DEDUP_REMOVED lines=12> */
.L_x_178:
[----:B------:R-:W-:Y:S05]  /*91f0*/  BSYNC B1 ;  /* 0x0000000000017941 */ /* 0x000fea0003800000 */
.L_x_177:
        /* <DEDUP_REMOVED lines=12> */
.L_x_180:
[----:B------:R-:W-:Y:S05]  /*92c0*/  BSYNC B1 ;  /* 0x0000000000017941 */ /* 0x000fea0003800000 */
.L_x_179:
        /* <DEDUP_REMOVED lines=12> */
.L_x_182:
[----:B------:R-:W-:Y:S05]  /*9390*/  BSYNC B1 ;  /* 0x0000000000017941 */ /* 0x000fea0003800000 */
.L_x_181:
        /* <DEDUP_REMOVED lines=12> */
.L_x_184:
[----:B------:R-:W-:Y:S05]  /*9460*/  BSYNC B1 ;  /* 0x0000000000017941 */ /* 0x000fea0003800000 */
.L_x_183:
        /* <DEDUP_REMOVED lines=12> */
.L_x_186:
[----:B------:R-:W-:Y:S05]  /*9530*/  BSYNC B1 ;  /* 0x0000000000017941 */ /* 0x000fea0003800000 */
.L_x_185:
        /* <DEDUP_REMOVED lines=12> */
.L_x_188:
[----:B------:R-:W-:Y:S05]  /*9600*/  BSYNC B1 ;  /* 0x0000000000017941 */ /* 0x000fea0003800000 */
.L_x_187:
        /* <DEDUP_REMOVED lines=12> */
.L_x_190:
[----:B------:R-:W-:Y:S05]  /*96d0*/  BSYNC B1 ;  /* 0x0000000000017941 */ /* 0x000fea0003800000 */
.L_x_189:
        /* <DEDUP_REMOVED lines=12> */
.L_x_192:
[----:B------:R-:W-:Y:S05]  /*97a0*/  BSYNC B1 ;  /* 0x0000000000017941 */ /* 0x000fea0003800000 */
.L_x_191:
        /* <DEDUP_REMOVED lines=12> */
.L_x_194:
[----:B------:R-:W-:Y:S05]  /*9870*/  BSYNC B1 ;  /* 0x0000000000017941 */ /* 0x000fea0003800000 */
.L_x_193:
[----:B-----5:R-:W-:Y:S01]  /*9880*/  LOP3.LUT R32, R32, 0xff, RZ, 0xc0, !PT ;  /* 0x000000ff20207812 */ /* 0x020fe200078ec0ff */
[----:B------:R-:W-:Y:S01]  /*9890*/  BSSY B1, `(.L_x_195) ;  /* 0x000000b000017945 */ /* 0x000fe20003800000 */
[----:B------:R-:W-:Y:S02]  /*98a0*/  ISETP.LT.OR P5, PT, R35, 0x99, !P2 ;  /* 0x000000992300780c */ /* 0x000fe400057a1670 */
[----:B------:R-:W-:-:S05]  /*98b0*/  F2FP.F16.E5M2.UNPACK_B R32, R32 ;  /* 0x00000020ff20723e */ /* 0x000fca00020004ff */
[----:B------:R-:W-:-:S05]  /*98c0*/  HADD2.F32 R32, -RZ, R32.H0_H0 ;  /* 0x20000020ff207230 */ /* 0x000fca0000004100 */
[----:B------:R-:W-:-:S04]  /*98d0*/  FMUL R32, R32, UR21 ;  /* 0x0000001520207c20 */ /* 0x000fc80008400000 */
[----:B------:R-:W-:Y:S01]  /*98e0*/  FFMA R32, R23, UR20, R32 ;  /* 0x0000001417207c23 */ /* 0x000fe20008000020 */
[----:B------:R-:W-:-:S04]  /*98f0*/  PRMT R23, RZ, 0x7610, R23 ;  /* 0x00007610ff177816 */ /* 0x000fc80000000017 */
[----:B----4-:R-:W-:-:S05]  /*9900*/  F2FP.SATFINITE.E5M2.F32.PACK_AB_MERGE_C R33, RZ, R32, RZ ;  /* 0x00000020ff21723e */ /* 0x010fca00048060ff */
[----:B------:R4:W-:Y:S01]  /*9910*/  @!P4 STG.E.U8 desc[UR18][R24.64+0x99], R33 ;  /* 0x000099211800c986 */ /* 0x0009e2000c101112 */
[----:B------:R-:W-:Y:S05]  /*9920*/  @P5 BRA `(.L_x_196) ;  /* 0x0000000000045947 */ /* 0x000fea0003800000 */
[----:B------:R0:W5:Y:S02]  /*9930*/  LDG.E.U8 R23, desc[UR18][R30.64+0x98] ;  /* 0x000098121e177981 */ /* 0x000164000c1e1100 */
.L_x_196:
[----:B------:R-:W-:Y:S05]  /*9940*/  BSYNC B1 ;  /* 0x0000000000017941 */ /* 0x000fea0003800000 */
.L_x_195:
        /* <DEDUP_REMOVED lines=8> */
[----:B------:R-:W-:-:S05]  /*99d0*/  F2FP.SATFINITE.E5M2.F32.PACK_AB_MERGE_C R23, RZ, R23, RZ ;  /* 0x00000017ff17723e */ /* 0x000fca00048060ff */
[----:B------:R0:W-:Y:S01]  /*99e0*/  @!P5 STG.E.U8 desc[UR18][R26.64+0x98], R23 ;  /* 0x000098171a00d986 */ /* 0x0001e2000c101112 */
[----:B------:R-:W-:Y:S05]  /*99f0*/  @P4 BRA `(.L_x_198) ;  /* 0x0000000000044947 */ /* 0x000fea0003800000 */
[----:B------:R0:W5:Y:S02]  /*9a00*/  LDG.E.U8 R22, desc[UR18][R30.64+0x99] ;  /* 0x000099121e167981 */ /* 0x000164000c1e1100 */
.L_x_198:
[----:B------:R-:W-:Y:S05]  /*9a10*/  BSYNC B1 ;  /* 0x0000000000017941 */ /* 0x000fea0003800000 */
.L_x_197:
        /* <DEDUP_REMOVED lines=8> */
[----:B0-----:R-:W-:-:S05]  /*9aa0*/  F2FP.SATFINITE.E5M2.F32.PACK_AB_MERGE_C R23, RZ, R22, RZ ;  /* 0x00000016ff17723e */ /* 0x001fca00048060ff */
[----:B------:R0:W-:Y:S01]  /*9ab0*/  @!P4 STG.E.U8 desc[UR18][R26.64+0x99], R23 ;  /* 0x000099171a00c986 */ /* 0x0001e2000c101112 */
[----:B------:R-:W-:Y:S05]  /*9ac0*/  @P5 BRA `(.L_x_200) ;  /* 0x0000000000045947 */ /* 0x000fea0003800000 */
[----:B------:R0:W5:Y:S02]  /*9ad0*/  LDG.E.U8 R21, desc[UR18][R28.64+0xa0] ;  /* 0x0000a0121c157981 */ /* 0x000164000c1e1100 */
.L_x_200:
[----:B------:R-:W-:Y:S05]  /*9ae0*/  BSYNC B1 ;  /* 0x0000000000017941 */ /* 0x000fea0003800000 */
.L_x_199:
        /* <DEDUP_REMOVED lines=12> */
.L_x_202:
[----:B------:R-:W-:Y:S05]  /*9bb0*/  BSYNC B1 ;  /* 0x0000000000017941 */ /* 0x000fea0003800000 */
.L_x_201:
        /* <DEDUP_REMOVED lines=12> */
.L_x_204:
[----:B------:R-:W-:Y:S05]  /*9c80*/  BSYNC B1 ;  /* 0x0000000000017941 */ /* 0x000fea0003800000 */
.L_x_203:
        /* <DEDUP_REMOVED lines=12> */
.L_x_206:
[----:B------:R-:W-:Y:S05]  /*9d50*/  BSYNC B1 ;  /* 0x0000000000017941 */ /* 0x000fea0003800000 */
.L_x_205:
        /* <DEDUP_REMOVED lines=12> */
.L_x_208:
[----:B------:R-:W-:Y:S05]  /*9e20*/  BSYNC B1 ;  /* 0x0000000000017941 */ /* 0x000fea0003800000 */
.L_x_207:
        /* <DEDUP_REMOVED lines=12> */
.L_x_210:
[----:B------:R-:W-:Y:S05]  /*9ef0*/  BSYNC B1 ;  /* 0x0000000000017941 */ /* 0x000fea0003800000 */
.L_x_209:
        /* <DEDUP_REMOVED lines=12> */
.L_x_212:
[----:B------:R-:W-:Y:S05]  /*9fc0*/  BSYNC B1 ;  /* 0x0000000000017941 */ /* 0x000fea0003800000 */
.L_x_211:
        /* <DEDUP_REMOVED lines=12> */
.L_x_214:
[----:B------:R-:W-:Y:S05]  /*a090*/  BSYNC B1 ;  /* 0x0000000000017941 */ /* 0x000fea0003800000 */
.L_x_213:
        /* <DEDUP_REMOVED lines=12> */
.L_x_216:
[----:B------:R-:W-:Y:S05]  /*a160*/  BSYNC B1 ;  /* 0x0000000000017941 */ /* 0x000fea0003800000 */
.L_x_215:
        /* <DEDUP_REMOVED lines=12> */
.L_x_218:
[----:B------:R-:W-:Y:S05]  /*a230*/  BSYNC B1 ;  /* 0x0000000000017941 */ /* 0x000fea0003800000 */
.L_x_217:
        /* <DEDUP_REMOVED lines=12> */
.L_x_220:
[----:B------:R-:W-:Y:S05]  /*a300*/  BSYNC B1 ;  /* 0x0000000000017941 */ /* 0x000fea0003800000 */
.L_x_219:
        /* <DEDUP_REMOVED lines=12> */
.L_x_222:
[----:B------:R-:W-:Y:S05]  /*a3d0*/  BSYNC B1 ;  /* 0x0000000000017941 */ /* 0x000fea0003800000 */
.L_x_221:
        /* <DEDUP_REMOVED lines=12> */
.L_x_224:
[----:B------:R-:W-:Y:S05]  /*a4a0*/  BSYNC B1 ;  /* 0x0000000000017941 */ /* 0x000fea0003800000 */
.L_x_223:
        /* <DEDUP_REMOVED lines=12> */
.L_x_226:
[----:B------:R-:W-:Y:S05]  /*a570*/  BSYNC B1 ;  /* 0x0000000000017941 */ /* 0x000fea0003800000 */
.L_x_225:
        /* <DEDUP_REMOVED lines=12> */
.L_x_228:
[----:B------:R-:W-:Y:S05]  /*a640*/  BSYNC B1 ;  /* 0x0000000000017941 */ /* 0x000fea0003800000 */
.L_x_227:
        /* <DEDUP_REMOVED lines=12> */
.L_x_230:
[----:B------:R-:W-:Y:S05]  /*a710*/  BSYNC B1 ;  /* 0x0000000000017941 */ /* 0x000fea0003800000 */
.L_x_229:
        /* <DEDUP_REMOVED lines=12> */
.L_x_232:
[----:B------:R-:W-:Y:S05]  /*a7e0*/  BSYNC B1 ;  /* 0x0000000000017941 */ /* 0x000fea0003800000 */
.L_x_231:
        /* <DEDUP_REMOVED lines=12> */
.L_x_234:
[----:B------:R-:W-:Y:S05]  /*a8b0*/  BSYNC B1 ;  /* 0x0000000000017941 */ /* 0x000fea0003800000 */
.L_x_233:
        /* <DEDUP_REMOVED lines=12> */
.L_x_236:
[----:B------:R-:W-:Y:S05]  /*a980*/  BSYNC B1 ;  /* 0x0000000000017941 */ /* 0x000fea0003800000 */
.L_x_235:
        /* <DEDUP_REMOVED lines=12> */
.L_x_238:
[----:B------:R-:W-:Y:S05]  /*aa50*/  BSYNC B1 ;  /* 0x0000000000017941 */ /* 0x000fea0003800000 */
.L_x_237:
[----:B-----5:R-:W-:Y:S01]  /*aa60*/  LOP3.LUT R2, R2, 0xff, RZ, 0xc0, !PT ;  /* 0x000000ff02027812 */ /* 0x020fe200078ec0ff */
[----:B------:R-:W-:Y:S01]  /*aa70*/  BSSY B1, `(.L_x_239) ;  /* 0x000000b000017945 */ /* 0x000fe20003800000 */
[----:B------:R-:W-:Y:S02]  /*aa80*/  ISETP.LT.OR P5, PT, R35, 0xc9, !P1 ;  /* 0x000000c92300780c */ /* 0x000fe40004fa1670 */
[----:B------:R-:W-:-:S05]  /*aa90*/  F2FP.F16.E5M2.UNPACK_B R2, R2 ;  /* 0x00000002ff02723e */ /* 0x000fca00020004ff */
[----:B------:R-:W-:-:S05]  /*aaa0*/  HADD2.F32 R2, -RZ, R2.H0_H0 ;  /* 0x20000002ff027230 */ /* 0x000fca0000004100 */
[----:B0-----:R-:W-:-:S04]  /*aab0*/  FMUL R3, R2, UR21 ;  /* 0x0000001502037c20 */ /* 0x001fc80008400000 */
[----:B------:R-:W-:Y:S01]  /*aac0*/  FFMA R3, R0, UR20, R3 ;  /* 0x0000001400037c23 */ /* 0x000fe20008000003 */
[----:B------:R-:W-:-:S04]  /*aad0*/  PRMT R0, RZ, 0x7610, R0 ;  /* 0x00007610ff007816 */ /* 0x000fc80000000000 */
[----:B------:R-:W-:-:S05]  /*aae0*/  F2FP.SATFINITE.E5M2.F32.PACK_AB_MERGE_C R3, RZ, R3, RZ ;  /* 0x00000003ff03723e */ /* 0x000fca00048060ff */
[----:B------:R0:W-:Y:S01]  /*aaf0*/  @!P4 STG.E.U8 desc[UR18][R26.64+0xc1], R3 ;  /* 0x0000c1031a00c986 */ /* 0x0001e2000c101112 */
[----:B------:R-:W-:Y:S05]  /*ab00*/  @P5 BRA `(.L_x_240) ;  /* 0x0000000000045947 */ /* 0x000fea0003800000 */
[----:B------:R0:W5:Y:S02]  /*ab10*/  LDG.E.U8 R0, desc[UR18][R28.64+0xc8] ;  /* 0x0000c8121c007981 */ /* 0x000164000c1e1100 */
.L_x_240:
[----:B------:R-:W-:Y:S05]  /*ab20*/  BSYNC B1 ;  /* 0x0000000000017941 */ /* 0x000fea0003800000 */
.L_x_239:
[----:B------:R-:W2:Y:S01]  /*ab30*/  LDL.LU R2, [R1] ;  /* 0x0000000001027983 */ /* 0x000ea20000300800 */
[----:B-----5:R-:W-:Y:S01]  /*ab40*/  LOP3.LUT R0, R0, 0xff, RZ, 0xc0, !PT ;  /* 0x000000ff00007812 */ /* 0x020fe200078ec0ff */
[----:B------:R-:W-:Y:S01]  /*ab50*/  BSSY B1, `(.L_x_241) ;  /* 0x000000b000017945 */ /* 0x000fe20003800000 */
[----:B------:R-:W-:Y:S02]  /*ab60*/  ISETP.LT.OR P4, PT, R35, 0xca, !P1 ;  /* 0x000000ca2300780c */ /* 0x000fe40004f81670 */
[----:B------:R-:W-:-:S05]  /*ab70*/  F2FP.F16.E5M2.UNPACK_B R0, R0 ;  /* 0x00000000ff00723e */ /* 0x000fca00020004ff */
[----:B------:R-:W-:-:S05]  /*ab80*/  HADD2.F32 R0, -RZ, R0.H0_H0 ;  /* 0x20000000ff007230 */ /* 0x000fca0000004100 */
[----:B------:R-:W-:-:S04]  /*ab90*/  FMUL R0, R0, UR21 ;  /* 0x0000001500007c20 */ /* 0x000fc80008400000 */
[----:B--2---:R-:W-:-:S05]  /*aba0*/  FFMA R0, R2, UR20, R0 ;  /* 0x0000001402007c23 */ /* 0x004fca0008000000 */
[----:B0-----:R-:W-:Y:S02]  /*abb0*/  F2FP.SATFINITE.E5M2.F32.PACK_AB_MERGE_C R3, RZ, R0, RZ ;  /* 0x00000000ff03723e */ /* 0x001fe400048060ff */
[----:B------:R-:W-:-:S03]  /*abc0*/  PRMT R0, RZ, 0x7610, R0 ;  /* 0x00007610ff007816 */ /* 0x000fc60000000000 */
[----:B------:R0:W-:Y:S01]  /*abd0*/  @!P5 STG.E.U8 desc[UR18][R24.64+0xc8], R3 ;  /* 0x0000c8031800d986 */ /* 0x0001e2000c101112 */
[----:B------:R-:W-:Y:S05]  /*abe0*/  @P4 BRA `(.L_x_242) ;  /* 0x0000000000044947 */ /* 0x000fea0003800000 */
[----:B------:R2:W5:Y:S02]  /*abf0*/  LDG.E.U8 R0, desc[UR18][R28.64+0xc9] ;  /* 0x0000c9121c007981 */ /* 0x000564000c1e1100 */
.L_x_242:
[----:B------:R-:W-:Y:S05]  /*ac00*/  BSYNC B1 ;  /* 0x0000000000017941 */ /* 0x000fea0003800000 */
.L_x_241:
[----:B------:R-:W3:Y:S01]  /*ac10*/  LDL.LU R2, [R1+0x4] ;  /* 0x0000040001027983 */ /* 0x000ee20000300800 */
[----:B-----5:R-:W-:Y:S01]  /*ac20*/  LOP3.LUT R0, R0, 0xff, RZ, 0xc0, !PT ;  /* 0x000000ff00007812 */ /* 0x020fe200078ec0ff */
[----:B------:R-:W-:Y:S01]  /*ac30*/  BSSY B1, `(.L_x_243) ;  /* 0x000000b000017945 */ /* 0x000fe20003800000 */
[----:B------:R-:W-:Y:S02]  /*ac40*/  ISETP.LT.OR P5, PT, R35, 0xc9, !P2 ;  /* 0x000000c92300780c */ /* 0x000fe400057a1670 */
[----:B------:R-:W-:-:S05]  /*ac50*/  F2FP.F16.E5M2.UNPACK_B R0, R0 ;  /* 0x00000000ff00723e */ /* 0x000fca00020004ff */
[----:B------:R-:W-:-:S05]  /*ac60*/  HADD2.F32 R0, -RZ, R0.H0_H0 ;  /* 0x20000000ff007230 */ /* 0x000fca0000004100 */
[----:B------:R-:W-:-:S04]  /*ac70*/  FMUL R0, R0, UR21 ;  /* 0x0000001500007c20 */ /* 0x000fc80008400000 */
[----:B---3--:R-:W-:-:S05]  /*ac80*/  FFMA R0, R2, UR20, R0 ;  /* 0x0000001402007c23 */ /* 0x008fca0008000000 */
[----:B0-----:R-:W-:Y:S02]  /*ac90*/  F2FP.SATFINITE.E5M2.F32.PACK_AB_MERGE_C R3, RZ, R0, RZ ;  /* 0x00000000ff03723e */ /* 0x001fe400048060ff */
[----:B------:R-:W-:-:S03]  /*aca0*/  PRMT R0, RZ, 0x7610, R0 ;  /* 0x00007610ff007816 */ /* 0x000fc60000000000 */
[----:B------:R0:W-:Y:S01]  /*acb0*/  @!P4 STG.E.U8 desc[UR18][R24.64+0xc9], R3 ;  /* 0x0000c9031800c986 */ /* 0x0001e2000c101112 */
[----:B------:R-:W-:Y:S05]  /*acc0*/  @P5 BRA `(.L_x_244) ;  /* 0x0000000000045947 */ /* 0x000fea0003800000 */
[----:B------:R3:W5:Y:S02]  /*acd0*/  LDG.E.U8 R0, desc[UR18][R30.64+0xc8] ;  /* 0x0000c8121e007981 */ /* 0x000764000c1e1100 */
.L_x_244:
[----:B------:R-:W-:Y:S05]  /*ace0*/  BSYNC B1 ;  /* 0x0000000000017941 */ /* 0x000fea0003800000 */
.L_x_243:
[----:B------:R-:W2:Y:S01]  /*acf0*/  LDL.LU R2, [R1+0x8] ;  /* 0x0000080001027983 */ /* 0x000ea20000300800 */
        /* <DEDUP_REMOVED lines=12> */
.L_x_246:
[----:B------:R-:W-:Y:S05]  /*adc0*/  BSYNC B1 ;  /* 0x0000000000017941 */ /* 0x000fea0003800000 */
.L_x_245:
        /* <DEDUP_REMOVED lines=13> */
.L_x_248:
[----:B------:R-:W-:Y:S05]  /*aea0*/  BSYNC B1 ;  /* 0x0000000000017941 */ /* 0x000fea0003800000 */
.L_x_247:
        /* <DEDUP_REMOVED lines=13> */
.L_x_250:
[----:B------:R-:W-:Y:S05]  /*af80*/  BSYNC B1 ;  /* 0x0000000000017941 */ /* 0x000fea0003800000 */
.L_x_249:
        /* <DEDUP_REMOVED lines=13> */
.L_x_252:
[----:B------:R-:W-:Y:S05]  /*b060*/  BSYNC B1 ;  /* 0x0000000000017941 */ /* 0x000fea0003800000 */
.L_x_251:
        /* <DEDUP_REMOVED lines=13> */
.L_x_254:
[----:B------:R-:W-:Y:S05]  /*b140*/  BSYNC B1 ;  /* 0x0000000000017941 */ /* 0x000fea0003800000 */
.L_x_253:
        /* <DEDUP_REMOVED lines=13> */
.L_x_256:
[----:B------:R-:W-:Y:S05]  /*b220*/  BSYNC B1 ;  /* 0x0000000000017941 */ /* 0x000fea0003800000 */
.L_x_255:
        /* <DEDUP_REMOVED lines=13> */
.L_x_258:
[----:B------:R-:W-:Y:S05]  /*b300*/  BSYNC B1 ;  /* 0x0000000000017941 */ /* 0x000fea0003800000 */
.L_x_257:
        /* <DEDUP_REMOVED lines=13> */
.L_x_260:
[----:B------:R-:W-:Y:S05]  /*b3e0*/  BSYNC B1 ;  /* 0x0000000000017941 */ /* 0x000fea0003800000 */
.L_x_259:
        /* <DEDUP_REMOVED lines=13> */
.L_x_262:
[----:B------:R-:W-:Y:S05]  /*b4c0*/  BSYNC B1 ;  /* 0x0000000000017941 */ /* 0x000fea0003800000 */
.L_x_261:
        /* <DEDUP_REMOVED lines=13> */
.L_x_264:
[----:B------:R-:W-:Y:S05]  /*b5a0*/  BSYNC B1 ;  /* 0x0000000000017941 */ /* 0x000fea0003800000 */
.L_x_263:
        /* <DEDUP_REMOVED lines=13> */
.L_x_266:
[----:B------:R-:W-:Y:S05]  /*b680*/  BSYNC B1 ;  /* 0x0000000000017941 */ /* 0x000fea0003800000 */
.L_x_265:
        /* <DEDUP_REMOVED lines=13> */
.L_x_268:
[----:B------:R-:W-:Y:S05]  /*b760*/  BSYNC B1 ;  /* 0x0000000000017941 */ /* 0x000fea0003800000 */
.L_x_267:
        /* <DEDUP_REMOVED lines=13> */
.L_x_270:
[----:B------:R-:W-:Y:S05]  /*b840*/  BSYNC B1 ;  /* 0x0000000000017941 */ /* 0x000fea0003800000 */
.L_x_269:
        /* <DEDUP_REMOVED lines=13> */
.L_x_272:
[----:B------:R-:W-:Y:S05]  /*b920*/  BSYNC B1 ;  /* 0x0000000000017941 */ /* 0x000fea0003800000 */
.L_x_271:
        /* <DEDUP_REMOVED lines=13> */
.L_x_274:
[----:B------:R-:W-:Y:S05]  /*ba00*/  BSYNC B1 ;  /* 0x0000000000017941 */ /* 0x000fea0003800000 */
.L_x_273:
        /* <DEDUP_REMOVED lines=13> */
.L_x_276:
[----:B------:R-:W-:Y:S05]  /*bae0*/  BSYNC B1 ;  /* 0x0000000000017941 */ /* 0x000fea0003800000 */
.L_x_275:
        /* <DEDUP_REMOVED lines=13> */
.L_x_278:
[----:B------:R-:W-:Y:S05]  /*bbc0*/  BSYNC B1 ;  /* 0x0000000000017941 */ /* 0x000fea0003800000 */
.L_x_277:
        /* <DEDUP_REMOVED lines=13> */
.L_x_280:
[----:B------:R-:W-:Y:S05]  /*bca0*/  BSYNC B1 ;  /* 0x0000000000017941 */ /* 0x000fea0003800000 */
.L_x_279:
        /* <DEDUP_REMOVED lines=13> */
.L_x_282:
[----:B------:R-:W-:Y:S05]  /*bd80*/  BSYNC B1 ;  /* 0x0000000000017941 */ /* 0x000fea0003800000 */
.L_x_281:
        /* <DEDUP_REMOVED lines=13> */
.L_x_284:
[----:B------:R-:W-:Y:S05]  /*be60*/  BSYNC B1 ;  /* 0x0000000000017941 */ /* 0x000fea0003800000 */
.L_x_283:
        /* <DEDUP_REMOVED lines=13> */
.L_x_286:
[----:B------:R-:W-:Y:S05]  /*bf40*/  BSYNC B1 ;  /* 0x0000000000017941 */ /* 0x000fea0003800000 */
.L_x_285:
        /* <DEDUP_REMOVED lines=13> */
.L_x_288:
[----:B------:R-:W-:Y:S05]  /*c020*/  BSYNC B1 ;  /* 0x0000000000017941 */ /* 0x000fea0003800000 */
.L_x_287:
        /* <DEDUP_REMOVED lines=13> */
.L_x_290:
[----:B------:R-:W-:Y:S05]  /*c100*/  BSYNC B1 ;  /* 0x0000000000017941 */ /* 0x000fea0003800000 */
.L_x_289:
        /* <DEDUP_REMOVED lines=13> */
.L_x_292:
[----:B------:R-:W-:Y:S05]  /*c1e0*/  BSYNC B1 ;  /* 0x0000000000017941 */ /* 0x000fea0003800000 */
.L_x_291:
        /* <DEDUP_REMOVED lines=13> */
.L_x_294:
[----:B------:R-:W-:Y:S05]  /*c2c0*/  BSYNC B1 ;  /* 0x0000000000017941 */ /* 0x000fea0003800000 */
.L_x_293:
[----:B------:R-:W-:Y:S05]  /*c2d0*/  @P2 BRA `(.L_x_295) ;  /* 0x00000020009c2947 */ /* 0x000fea0003800000 */
[----:B------:R-:W2:Y:S01]  /*c2e0*/  LDL.LU R2, [R1+0x6c] ;  /* 0x00006c0001027983 */ /* 0x000ea20000300800 */
[----:B-----5:R-:W-:-:S04]  /*c2f0*/  LOP3.LUT R0, R0, 0xff, RZ, 0xc0, !PT ;  /* 0x000000ff00007812 */ /* 0x020fc800078ec0ff */
[----:B------:R-:W-:-:S05]  /*c300*/  F2FP.F16.E5M2.UNPACK_B R0, R0 ;  /* 0x00000000ff00723e */ /* 0x000fca00020004ff */
[----:B------:R-:W-:-:S05]  /*c310*/  HADD2.F32 R0, -RZ, R0.H0_H0 ;  /* 0x20000000ff007230 */ /* 0x000fca0000004100 */
[----:B------:R-:W-:-:S04]  /*c320*/  FMUL R0, R0, UR21 ;  /* 0x0000001500007c20 */ /* 0x000fc80008400000 */
[----:B--2---:R-:W-:-:S05]  /*c330*/  FFMA R0, R2, UR20, R0 ;  /* 0x0000001402007c23 */ /* 0x004fca0008000000 */
[----:B0-----:R-:W-:-:S05]  /*c340*/  F2FP.SATFINITE.E5M2.F32.PACK_AB_MERGE_C R3, RZ, R0, RZ ;  /* 0x00000000ff03723e */ /* 0x001fca00048060ff */
[----:B------:R0:W-:Y:S01]  /*c350*/  STG.E.U8 desc[UR18][R26.64+0xf9], R3 ;  /* 0x0000f9031a007986 */ /* 0x0001e2000c101112 */
[----:B------:R-:W-:Y:S05]  /*c360*/  BRA `(.L_x_295) ;  /* 0x0000002000787947 */ /* 0x000fea0003800000 */
.L_x_38:
[----:B------:R-:W-:Y:S01]  /*c370*/  ISETP.GE.AND P2, PT, R38, 0x1, PT ;  /* 0x000000012600780c */ /* 0x000fe20003f46270 */
[----:B------:R-:W-:Y:S01]  /*c380*/  FMUL R228, R228, UR20 ;  /* 0x00000014e4e47c20 */ /* 0x000fe20008400000 */
[----:B------:R-:W-:Y:S01]  /*c390*/  ISETP.GE.AND P1, PT, R38, 0x9, PT ;  /* 0x000000092600780c */ /* 0x000fe20003f26270 */
[----:B------:R-:W-:Y:S01]  /*c3a0*/  FMUL R227, R227, UR20 ;  /* 0x00000014e3e37c20 */ /* 0x000fe20008400000 */
[C---:B------:R-:W-:Y:S01]  /*c3b0*/  ISETP.LT.OR P4, PT, R35.reuse, 0x1, !P2 ;  /* 0x000000012300780c */ /* 0x040fe20005781670 */
[----:B------:R-:W-:Y:S01]  /*c3c0*/  FMUL R226, R226, UR20 ;  /* 0x00000014e2e27c20 */ /* 0x000fe20008400000 */
[C---:B------:R-:W-:Y:S02]  /*c3d0*/  ISETP.LT.OR P5, PT, R35.reuse, 0x2, !P2 ;  /* 0x000000022300780c */ /* 0x040fe400057a1670 */
[----:B------:R-:W-:Y:S02]  /*c3e0*/  ISETP.LT.OR P6, PT, R35, 0x1, !P1 ;  /* 0x000000012300780c */ /* 0x000fe40004fc1670 */
[----:B------:R-:W-:-:S02]  /*c3f0*/  F2FP.SATFINITE.E5M2.F32.PACK_AB_MERGE_C R29, RZ, R228, RZ ;  /* 0x000000e4ff1d723e */ /* 0x000fc400048060ff */
[----:B------:R-:W-:Y:S02]  /*c400*/  F2FP.SATFINITE.E5M2.F32.PACK_AB_MERGE_C R227, RZ, R227, RZ ;  /* 0x000000e3ffe3723e */ /* 0x000fe400048060ff */
[----:B------:R-:W-:Y:S01]  /*c410*/  F2FP.SATFINITE.E5M2.F32.PACK_AB_MERGE_C R31, RZ, R226, RZ ;  /* 0x000000e2ff1f723e */ /* 0x000fe200048060ff */
[----:B------:R-:W-:Y:S01]  /*c420*/  FMUL R225, R225, UR20 ;  /* 0x00000014e1e17c20 */ /* 0x000fe20008400000 */
[----:B------:R-:W-:Y:S01]  /*c430*/  FMUL R224, R224, UR20 ;  /* 0x00000014e0e07c20 */ /* 0x000fe20008400000 */
[----:B------:R0:W-:Y:S01]  /*c440*/  @!P4 STG.E.U8 desc[UR18][R24.64], R29 ;  /* 0x0000001d1800c986 */ /* 0x0001e2000c101112 */
[----:B------:R-:W-:-:S03]  /*c450*/  ISETP.LT.OR P4, PT, R35, 0x2, !P1 ;  /* 0x000000022300780c */ /* 0x000fc60004f81670 */
[----:B------:R-:W-:Y:S01]  /*c460*/  @!P5 STG.E.U8 desc[UR18][R24.64+0x1], R227 ;  /* 0x000001e31800d986 */ /* 0x000fe2000c101112 */
[----:B------:R-:W-:-:S03]  /*c470*/  ISETP.LT.OR P5, PT, R35, 0x9, !P2 ;  /* 0x000000092300780c */ /* 0x000fc600057a1670 */
[----:B------:R1:W-:Y:S01]  /*c480*/  @!P6 STG.E.U8 desc[UR18][R26.64], R31 ;  /* 0x0000001f1a00e986 */ /* 0x0003e2000c101112 */
[----:B------:R-:W-:Y:S01]  /*c490*/  ISETP.LT.OR P6, PT, R35, 0xa, !P2 ;  /* 0x0000000a2300780c */ /* 0x000fe200057c1670 */
[----:B------:R-:W-:Y:S01]  /*c4a0*/  FMUL R223, R223, UR20 ;  /* 0x00000014dfdf7c20 */ /* 0x000fe20008400000 */
[----:B------:R-:W-:Y:S01]  /*c4b0*/  F2FP.SATFINITE.E5M2.F32.PACK_AB_MERGE_C R225, RZ, R225, RZ ;  /* 0x000000e1ffe1723e */ /* 0x000fe200048060ff */
[----:B------:R-:W-:Y:S01]  /*c4c0*/  FMUL R221, R221, UR20 ;  /* 0x00000014dddd7c20 */ /* 0x000fe20008400000 */
[----:B------:R-:W-:Y:S01]  /*c4d0*/  F2FP.SATFINITE.E5M2.F32.PACK_AB_MERGE_C R33, RZ, R224, RZ ;  /* 0x000000e0ff21723e */ /* 0x000fe200048060ff */
[----:B------:R-:W-:Y:S01]  /*c4e0*/  FMUL R222, R222, UR20 ;  /* 0x00000014dede7c20 */ /* 0x000fe20008400000 */
[----:B------:R-:W-:Y:S01]  /*c4f0*/  F2FP.SATFINITE.E5M2.F32.PACK_AB_MERGE_C R223, RZ, R223, RZ ;  /* 0x000000dfffdf723e */ /* 0x000fe200048060ff */
[----:B------:R-:W-:Y:S04]  /*c500*/  @!P4 STG.E.U8 desc[UR18][R26.64+0x1], R225 ;  /* 0x000001e11a00c986 */ /* 0x000fe8000c101112 */
[----:B------:R2:W-:Y:S01]  /*c510*/  @!P5 STG.E.U8 desc[UR18][R24.64+0x8], R33 ;  /* 0x000008211800d986 */ /* 0x0005e2000c101112 */
[----:B------:R-:W-:-:S02]  /*c520*/  ISETP.LT.OR P5, PT, R35, 0xa, !P1 ;  /* 0x0000000a2300780c */ /* 0x000fc40004fa1670 */
[C---:B------:R-:W-:Y:S01]  /*c530*/  ISETP.LT.OR P4, PT, R35.reuse, 0x9, !P1 ;  /* 0x000000092300780c */ /* 0x040fe20004f81670 */
[----:B------:R-:W-:Y:S01]  /*c540*/  @!P6 STG.E.U8 desc[UR18][R24.64+0x9], R223 ;  /* 0x000009df1800e986 */ /* 0x000fe2000c101112 */
[----:B------:R-:W-:Y:S01]  /*c550*/  ISETP.LT.OR P6, PT, R35, 0x11, !P2 ;  /* 0x000000112300780c */ /* 0x000fe200057c1670 */
[----:B------:R-:W-:Y:S01]  /*c560*/  FMUL R220, R220, UR20 ;  /* 0x00000014dcdc7c20 */ /* 0x000fe20008400000 */
[----:B------:R-:W-:Y:S01]  /*c570*/  F2FP.SATFINITE.E5M2.F32.PACK_AB_MERGE_C R221, RZ, R221, RZ ;  /* 0x000000ddffdd723e */ /* 0x000fe200048060ff */
[----:B------:R-:W-:Y:S01]  /*c580*/  FMUL R219, R219, UR20 ;  /* 0x00000014dbdb7c20 */ /* 0x000fe20008400000 */
[----:B0-----:R-:W-:Y:S01]  /*c590*/  F2FP.SATFINITE.E5M2.F32.PACK_AB_MERGE_C R29, RZ, R222, RZ ;  /* 0x000000deff1d723e */ /* 0x001fe200048060ff */
[----:B------:R-:W-:Y:S01]  /*c5a0*/  FMUL R218, R218, UR20 ;  /* 0x00000014dada7c20 */ /* 0x000fe20008400000 */
[----:B-1----:R-:W-:Y:S01]  /*c5b0*/  F2FP.SATFINITE.E5M2.F32.PACK_AB_MERGE_C R31, RZ, R220, RZ ;  /* 0x000000dcff1f723e */ /* 0x002fe200048060ff */
[----:B------:R-:W-:Y:S01]  /*c5c0*/  FMUL R217, R217, UR20 ;  /* 0x00000014d9d97c20 */ /* 0x000fe20008400000 */
[----:B------:R-:W-:Y:S01]  /*c5d0*/  FMUL R215, R215, UR20 ;  /* 0x00000014d7d77c20 */ /* 0x000fe20008400000 */
[----:B------:R-:W-:Y:S01]  /*c5e0*/  @!P5 STG.E.U8 desc[UR18][R26.64+0x9], R221 ;  /* 0x000009dd1a00d986 */ /* 0x000fe2000c101112 */
[----:B------:R-:W-:-:S03]  /*c5f0*/  ISETP.LT.OR P5, PT, R35, 0x12, !P2 ;  /* 0x000000122300780c */ /* 0x000fc600057a1670 */
[----:B------:R0:W-:Y:S01]  /*c600*/  @!P4 STG.E.U8 desc[UR18][R26.64+0x8], R29 ;  /* 0x0000081d1a00c986 */ /* 0x0001e2000c101112 */
[----:B------:R-:W-:-:S03]  /*c610*/  ISETP.LT.OR P4, PT, R35, 0x11, !P1 ;  /* 0x000000112300780c */ /* 0x000fc60004f81670 */
[----:B------:R1:W-:Y:S01]  /*c620*/  @!P6 STG.E.U8 desc[UR18][R24.64+0x10], R31 ;  /* 0x0000101f1800e986 */ /* 0x0003e2000c101112 */
[C---:B------:R-:W-:Y:S02]  /*c630*/  ISETP.LT.OR P6, PT, R35.reuse, 0x12, !P1 ;  /* 0x000000122300780c */ /* 0x040fe40004fc1670 */
[----:B------:R-:W-:Y:S01]  /*c640*/  F2FP.SATFINITE.E5M2.F32.PACK_AB_MERGE_C R219, RZ, R219, RZ ;  /* 0x000000dbffdb723e */ /* 0x000fe200048060ff */
[----:B------:R-:W-:Y:S01]  /*c650*/  FMUL R216, R216, UR20 ;  /* 0x00000014d8d87c20 */ /* 0x000fe20008400000 */
[----:B--2---:R-:W-:Y:S01]  /*c660*/  F2FP.SATFINITE.E5M2.F32.PACK_AB_MERGE_C R33, RZ, R218, RZ ;  /* 0x000000daff21723e */ /* 0x004fe200048060ff */
[----:B------:R-:W-:Y:S01]  /*c670*/  FMUL R214, R214, UR20 ;  /* 0x00000014d6d67c20 */ /* 0x000fe20008400000 */
[----:B------:R-:W-:Y:S01]  /*c680*/  F2FP.SATFINITE.E5M2.F32.PACK_AB_MERGE_C R217, RZ, R217, RZ ;  /* 0x000000d9ffd9723e */ /* 0x000fe200048060ff */
[----:B------:R-:W-:Y:S01]  /*c690*/  @!P5 STG.E.U8 desc[UR18][R24.64+0x11], R219 ;  /* 0x000011db1800d986 */ /* 0x000fe2000c101112 */
[----:B------:R-:W-:-:S03]  /*c6a0*/  ISETP.LT.OR P5, PT, R35, 0x1a, !P2 ;  /* 0x0000001a2300780c */ /* 0x000fc600057a1670 */
[----:B------:R2:W-:Y:S01]  /*c6b0*/  @!P4 STG.E.U8 desc[UR18][R26.64+0x10], R33 ;  /* 0x000010211a00c986 */ /* 0x0005e2000c101112 */
[----:B------:R-:W-:-:S03]  /*c6c0*/  ISETP.LT.OR P4, PT, R35, 0x19, !P2 ;  /* 0x000000192300780c */ /* 0x000fc60005781670 */
[----:B------:R-:W-:Y:S01]  /*c6d0*/  @!P6 STG.E.U8 desc[UR18][R26.64+0x11], R217 ;  /* 0x000011d91a00e986 */ /* 0x000fe2000c101112 */
[----:B------:R-:W-:Y:S02]  /*c6e0*/  ISETP.LT.OR P6, PT, R35, 0x19, !P1 ;  /* 0x000000192300780c */ /* 0x000fe40004fc1670 */
[----:B------:R-:W-:Y:S01]  /*c6f0*/  F2FP.SATFINITE.E5M2.F32.PACK_AB_MERGE_C R215, RZ, R215, RZ ;  /* 0x000000d7ffd7723e */ /* 0x000fe200048060ff */
[----:B------:R-:W-:Y:S01]  /*c700*/  FMUL R213, R213, UR20 ;  /* 0x00000014d5d57c20 */ /* 0x000fe20008400000 */
[----:B0-----:R-:W-:Y:S01]  /*c710*/  F2FP.SATFINITE.E5M2.F32.PACK_AB_MERGE_C R29, RZ, R216, RZ ;  /* 0x000000d8ff1d723e */ /* 0x001fe200048060ff */
[----:B------:R-:W-:Y:S01]  /*c720*/  FMUL R212, R212, UR20 ;  /* 0x00000014d4d47c20 */ /* 0x000fe20008400000 */
[----:B-1----:R-:W-:Y:S01]  /*c730*/  F2FP.SATFINITE.E5M2.F32.PACK_AB_MERGE_C R31, RZ, R214, RZ ;  /* 0x000000d6ff1f723e */ /* 0x002fe200048060ff */
[----:B------:R-:W-:Y:S01]  /*c740*/  @!P5 STG.E.U8 desc[UR18][R24.64+0x19], R215 ;  /* 0x000019d71800d986 */ /* 0x000fe2000c101112 */
[----:B------:R-:W-:-:S03]  /*c750*/  ISETP.LT.OR P5, PT, R35, 0x1a, !P1 ;  /* 0x0000001a2300780c */ /* 0x000fc60004fa1670 */
[----:B------:R0:W-:Y:S01]  /*c760*/  @!P4 STG.E.U8 desc[UR18][R24.64+0x18], R29 ;  /* 0x0000181d1800c986 */ /* 0x0001e2000c101112 */
[----:B------:R-:W-:-:S03]  /*c770*/  ISETP.LT.OR P4, PT, R35, 0x21, !P2 ;  /* 0x000000212300780c */ /* 0x000fc60005781670 */
[----:B------:R1:W-:Y:S01]  /*c780*/  @!P6 STG.E.U8 desc[UR18][R26.64+0x18], R31 ;  /* 0x0000181f1a00e986 */ /* 0x0003e2000c101112 */
[----:B------:R-:W-:Y:S01]  /*c790*/  ISETP.LT.OR P6, PT, R35, 0x22, !P2 ;  /* 0x000000222300780c */ /* 0x000fe200057c1670 */
[----:B------:R-:W-:Y:S01]  /*c7a0*/  FMUL R211, R211, UR20 ;  /* 0x00000014d3d37c20 */ /* 0x000fe20008400000 */
        /* <DEDUP_REMOVED lines=51> */
[----:B------:R-:W2:Y:S01]  /*cae0*/  LDL.LU R226, [R1+0xc] ;  /* 0x00000c0001e27983 */ /* 0x000ea20000300800 */
[----:B------:R-:W-:-:S03]  /*caf0*/  F2FP.SATFINITE.E5M2.F32.PACK_AB_MERGE_C R199, RZ, R199, RZ ;  /* 0x000000c7ffc7723e */ /* 0x000fc600048060ff */
[----:B------:R-:W-:Y:S01]  /*cb00*/  @!P5 STG.E.U8 desc[UR18][R26.64+0x31], R201 ;  /* 0x000031c91a00d986 */ /* 0x000fe2000c101112 */
[----:B------:R-:W-:-:S03]  /*cb10*/  ISETP.LT.OR P5, PT, R35, 0x3a, !P1 ;  /* 0x0000003a2300780c */ /* 0x000fc60004fa1670 */
[----:B------:R3:W-:Y:S01]  /*cb20*/  @!P4 STG.E.U8 desc[UR18][R24.64+0x38], R33 ;  /* 0x000038211800c986 */ /* 0x0007e2000c101112 */
[----:B------:R-:W-:-:S03]  /*cb30*/  ISETP.LT.OR P4, PT, R35, 0x39, !P1 ;  /* 0x000000392300780c */ /* 0x000fc60004f81670 */
[----:B------:R-:W-:Y:S01]  /*cb40*/  @!P6 STG.E.U8 desc[UR18][R24.64+0x39], R199 ;  /* 0x000039c71800e986 */ /* 0x000fe2000c101112 */
[----:B------:R-:W-:Y:S01]  /*cb50*/  ISETP.LT.OR P6, PT, R35, 0x41, !P2 ;  /* 0x000000412300780c */ /* 0x000fe200057c1670 */
[----:B------:R-:W-:Y:S01]  /*cb60*/  FMUL R198, R198, UR20 ;  /* 0x00000014c6c67c20 */ /* 0x000fe20008400000 */
[----:B------:R-:W-:Y:S01]  /*cb70*/  FMUL R196, R196, UR20 ;  /* 0x00000014c4c47c20 */ /* 0x000fe20008400000 */
[----:B------:R-:W4:Y:S01]  /*cb80*/  LDL.LU R227, [R1+0x8] ;  /* 0x0000080001e37983 */ /* 0x000f220000300800 */
[----:B------:R-:W-:-:S03]  /*cb90*/  F2FP.SATFINITE.E5M2.F32.PACK_AB_MERGE_C R197, RZ, R197, RZ ;  /* 0x000000c5ffc5723e */ /* 0x000fc600048060ff */
[----:B------:R-:W2:Y:S01]  /*cba0*/  LDL.LU R224, [R1+0x4] ;  /* 0x0000040001e07983 */ /* 0x000ea20000300800 */
[----:B0-----:R-:W-:-:S03]  /*cbb0*/  F2FP.SATFINITE.E5M2.F32.PACK_AB_MERGE_C R29, RZ, R198, RZ ;  /* 0x000000c6ff1d723e */ /* 0x001fc600048060ff */
[----:B------:R-:W4:Y:S01]  /*cbc0*/  LDL.LU R225, [R1] ;  /* 0x0000000001e17983 */ /* 0x000f220000300800 */
[----:B-1----:R-:W-:-:S03]  /*cbd0*/  F2FP.SATFINITE.E5M2.F32.PACK_AB_MERGE_C R31, RZ, R196, RZ ;  /* 0x000000c4ff1f723e */ /* 0x002fc600048060ff */
[----:B------:R-:W-:Y:S01]  /*cbe0*/  @!P5 STG.E.U8 desc[UR18][R26.64+0x39], R197 ;  /* 0x000039c51a00d986 */ /* 0x000fe2000c101112 */
[----:B------:R-:W-:Y:S01]  /*cbf0*/  ISETP.LT.OR P5, PT, R35, 0x42, !P2 ;  /* 0x000000422300780c */ /* 0x000fe200057a1670 */
[----:B------:R-:W-:Y:S02]  /*cc00*/  FMUL R195, R195, UR20 ;  /* 0x00000014c3c37c20 */ /* 0x000fe40008400000 */
[----:B------:R0:W-:Y:S01]  /*cc10*/  @!P4 STG.E.U8 desc[UR18][R26.64+0x38], R29 ;  /* 0x0000381d1a00c986 */ /* 0x0001e2000c101112 */
[----:B------:R-:W-:-:S03]  /*cc20*/  ISETP.LT.OR P4, PT, R35, 0x41, !P1 ;  /* 0x000000412300780c */ /* 0x000fc60004f81670 */
[----:B------:R1:W-:Y:S01]  /*cc30*/  @!P6 STG.E.U8 desc[UR18][R24.64+0x40], R31 ;  /* 0x0000401f1800e986 */ /* 0x0003e2000c101112 */
[----:B------:R-:W-:Y:S01]  /*cc40*/  ISETP.LT.OR P6, PT, R35, 0x42, !P1 ;  /* 0x000000422300780c */ /* 0x000fe20004fc1670 */
[----:B------:R-:W-:Y:S01]  /*cc50*/  FMUL R194, R194, UR20 ;  /* 0x00000014c2c27c20 */ /* 0x000fe20008400000 */
[----:B------:R-:W-:Y:S01]  /*cc60*/  FMUL R193, R193, UR20 ;  /* 0x00000014c1c17c20 */ /* 0x000fe20008400000 */
[----:B------:R-:W-:Y:S01]  /*cc70*/  F2FP.SATFINITE.E5M2.F32.PACK_AB_MERGE_C R195, RZ, R195, RZ ;  /* 0x000000c3ffc3723e */ /* 0x000fe200048060ff */
[----:B------:R-:W-:Y:S01]  /*cc80*/  FMUL R191, R191, UR20 ;  /* 0x00000014bfbf7c20 */ /* 0x000fe20008400000 */
[----:B------:R-:W-:Y:S01]  /*cc90*/  FMUL R192, R192, UR20 ;  /* 0x00000014c0c07c20 */ /* 0x000fe20008400000 */
[----:B---3--:R-:W-:Y:S01]  /*cca0*/  F2FP.SATFINITE.E5M2.F32.PACK_AB_MERGE_C R33, RZ, R194, RZ ;  /* 0x000000c2ff21723e */ /* 0x008fe200048060ff */
        /* <DEDUP_REMOVED lines=178> */
[----:B0-----:R-:W-:Y:S01]  /*d7d0*/  F2FP.SATFINITE.E5M2.F32.PACK_AB_MERGE_C R29, RZ, R22, RZ ;  /* 0x00000016ff1d723e */ /* 0x001fe200048060ff */
[----:B------:R-:W-:Y:S01]  /*d7e0*/  FMUL R18, R18, UR20 ;  /* 0x0000001412127c20 */ /* 0x000fe20008400000 */
[----:B-1----:R-:W-:Y:S01]  /*d7f0*/  F2FP.SATFINITE.E5M2.F32.PACK_AB_MERGE_C R31, RZ, R20, RZ ;  /* 0x00000014ff1f723e */ /* 0x002fe200048060ff */
[----:B------:R0:W-:Y:S01]  /*d800*/  @!P5 STG.E.U8 desc[UR18][R26.64+0x99], R21 ;  /* 0x000099151a00d986 */ /* 0x0001e2000c101112 */
[----:B------:R-:W-:-:S03]  /*d810*/  ISETP.LT.OR P5, PT, R35, 0xa2, !P2 ;  /* 0x000000a22300780c */ /* 0x000fc600057a1670 */
[----:B------:R-:W-:Y:S01]  /*d820*/  @!P4 STG.E.U8 desc[UR18][R26.64+0x98], R29 ;  /* 0x0000981d1a00c986 */ /* 0x000fe2000c101112 */
[----:B------:R-:W-:-:S03]  /*d830*/  ISETP.LT.OR P4, PT, R35, 0xa1, !P1 ;  /* 0x000000a12300780c */ /* 0x000fc60004f81670 */
[----:B------:R-:W-:Y:S01]  /*d840*/  @!P6 STG.E.U8 desc[UR18][R24.64+0xa0], R31 ;  /* 0x0000a01f1800e986 */ /* 0x000fe2000c101112 */
[----:B------:R-:W-:Y:S01]  /*d850*/  ISETP.LT.OR P6, PT, R35, 0xa2, !P1 ;  /* 0x000000a22300780c */ /* 0x000fe20004fc1670 */
[----:B------:R-:W-:Y:S01]  /*d860*/  FMUL R17, R17, UR20 ;  /* 0x0000001411117c20 */ /* 0x000fe20008400000 */
[----:B------:R-:W-:Y:S01]  /*d870*/  F2FP.SATFINITE.E5M2.F32.PACK_AB_MERGE_C R19, RZ, R19, RZ ;  /* 0x00000013ff13723e */ /* 0x000fe200048060ff */
[----:B------:R-:W-:Y:S01]  /*d880*/  FMUL R15, R15, UR20 ;  /* 0x000000140f0f7c20 */ /* 0x000fe20008400000 */
[----:B---3--:R-:W-:Y:S01]  /*d890*/  F2FP.SATFINITE.E5M2.F32.PACK_AB_MERGE_C R23, RZ, R18, RZ ;  /* 0x00000012ff17723e */ /* 0x008fe200048060ff */
[----:B------:R-:W-:Y:S01]  /*d8a0*/  FMUL R16, R16, UR20 ;  /* 0x0000001410107c20 */ /* 0x000fe20008400000 */
[----:B------:R-:W-:Y:S01]  /*d8b0*/  F2FP.SATFINITE.E5M2.F32.PACK_AB_MERGE_C R17, RZ, R17, RZ ;  /* 0x00000011ff11723e */ /* 0x000fe200048060ff */
        /* <DEDUP_REMOVED lines=34> */
[----:B------:R-:W2:Y:S01]  /*dae0*/  LDL.LU R223, [R1+0x14] ;  /* 0x0000140001df7983 */ /* 0x000ea20000300800 */
[----:B-1----:R-:W-:-:S03]  /*daf0*/  F2FP.SATFINITE.E5M2.F32.PACK_AB_MERGE_C R13, RZ, R8, RZ ;  /* 0x00000008ff0d723e */ /* 0x002fc600048060ff */
        /* <DEDUP_REMOVED lines=8> */
[----:B------:R-:W2:Y:S01]  /*db80*/  LDL.LU R222, [R1+0x10] ;  /* 0x0000100001de7983 */ /* 0x000ea20000300800 */
[----:B------:R-:W-:Y:S01]  /*db90*/  FMUL R6, R6, UR20 ;  /* 0x0000001406067c20 */ /* 0x000fe20008400000 */
[----:B-----5:R-:W-:Y:S01]  /*dba0*/  FMUL R2, R2, UR20 ;  /* 0x0000001402027c20 */ /* 0x020fe20008400000 */
[----:B------:R-:W-:Y:S01]  /*dbb0*/  F2FP.SATFINITE.E5M2.F32.PACK_AB_MERGE_C R5, RZ, R5, RZ ;  /* 0x00000005ff05723e */ /* 0x000fe200048060ff */
[----:B------:R1:W-:Y:S01]  /*dbc0*/  @!P5 STG.E.U8 desc[UR18][R24.64+0xb9], R7 ;  /* 0x0000b9071800d986 */ /* 0x0003e2000c101112 */
[----:B------:R-:W-:Y:S01]  /*dbd0*/  FMUL R3, R3, UR20 ;  /* 0x0000001403037c20 */ /* 0x000fe20008400000 */
[----:B---3--:R-:W-:Y:S01]  /*dbe0*/  F2FP.SATFINITE.E5M2.F32.PACK_AB_MERGE_C R11, RZ, R6, RZ ;  /* 0x00000006ff0b723e */ /* 0x008fe200048060ff */
[----:B------:R-:W-:Y:S01]  /*dbf0*/  FMUL R0, R0, UR20 ;  /* 0x0000001400007c20 */ /* 0x000fe20008400000 */
[----:B------:R-:W3:Y:S01]  /*dc00*/  LDL.LU R221, [R1+0x18] ;  /* 0x0000180001dd7983 */ /* 0x000ee20000300800 */
[----:B------:R-:W-:Y:S01]  /*dc10*/  ISETP.LT.OR P5, PT, R35, 0xc2, !P2 ;  /* 0x000000c22300780c */ /* 0x000fe200057a1670 */
[----:B------:R-:W-:Y:S01]  /*dc20*/  FMUL R4, R4, UR20 ;  /* 0x0000001404047c20 */ /* 0x000fe20008400000 */
[----:B0-----:R-:W-:Y:S01]  /*dc30*/  F2FP.SATFINITE.E5M2.F32.PACK_AB_MERGE_C R13, RZ, R3, RZ ;  /* 0x00000003ff0d723e */ /* 0x001fe200048060ff */
[----:B------:R0:W-:Y:S01]  /*dc40*/  @!P6 STG.E.U8 desc[UR18][R26.64+0xb9], R5 ;  /* 0x0000b9051a00e986 */ /* 0x0001e2000c101112 */
[----:B-1----:R-:W-:Y:S01]  /*dc50*/  F2FP.SATFINITE.E5M2.F32.PACK_AB_MERGE_C R7, RZ, R2, RZ ;  /* 0x00000002ff07723e */ /* 0x002fe200048060ff */
[----:B----4-:R-:W-:-:S02]  /*dc60*/  FMUL R2, R225, UR20 ;  /* 0x00000014e1027c20 */ /* 0x010fc40008400000 */
[----:B------:R1:W-:Y:S01]  /*dc70*/  @!P4 STG.E.U8 desc[UR18][R26.64+0xb8], R11 ;  /* 0x0000b80b1a00c986 */ /* 0x0003e2000c101112 */
[----:B--2---:R-:W-:Y:S01]  /*dc80*/  FMUL R3, R224, UR20 ;  /* 0x00000014e0037c20 */ /* 0x004fe20008400000 */
[----:B------:R-:W-:Y:S02]  /*dc90*/  ISETP.LT.OR P4, PT, R35, 0xc1, !P2 ;  /* 0x000000c12300780c */ /* 0x000fe40005781670 */
[----:B------:R-:W2:Y:S01]  /*dca0*/  LDL.LU R225, [R1+0x1c] ;  /* 0x00001c0001e17983 */ /* 0x000ea20000300800 */
[----:B------:R-:W-:Y:S02]  /*dcb0*/  F2FP.SATFINITE.E5M2.F32.PACK_AB_MERGE_C R9, RZ, R4, RZ ;  /* 0x00000004ff09723e */ /* 0x000fe400048060ff */
[----:B0-----:R-:W-:Y:S01]  /*dcc0*/  F2FP.SATFINITE.E5M2.F32.PACK_AB_MERGE_C R5, RZ, R0, RZ ;  /* 0x00000000ff05723e */ /* 0x001fe200048060ff */
[----:B------:R-:W4:Y:S01]  /*dcd0*/  LDL.LU R224, [R1+0x20] ;  /* 0x0000200001e07983 */ /* 0x000f220000300800 */
[----:B------:R-:W-:Y:S01]  /*dce0*/  FMUL R0, R227, UR20 ;  /* 0x00000014e3007c20 */ /* 0x000fe20008400000 */
[----:B------:R-:W-:-:S02]  /*dcf0*/  ISETP.LT.OR P6, PT, R35, 0xc1, !P1 ;  /* 0x000000c12300780c */ /* 0x000fc40004fc1670 */
[----:B-1----:R-:W-:Y:S01]  /*dd00*/  F2FP.SATFINITE.E5M2.F32.PACK_AB_MERGE_C R11, RZ, R2, RZ ;  /* 0x00000002ff0b723e */ /* 0x002fe200048060ff */
[----:B------:R-:W4:Y:S01]  /*dd10*/  LDL.LU R227, [R1+0x24] ;  /* 0x0000240001e37983 */ /* 0x000f220000300800 */
[----:B------:R-:W-:-:S03]  /*dd20*/  FMUL R2, R226, UR20 ;  /* 0x00000014e2027c20 */ /* 0x000fc60008400000 */
[----:B------:R-:W4:Y:S04]  /*dd30*/  LDL.LU R226, [R1+0x28] ;  /* 0x0000280001e27983 */ /* 0x000f280000300800 */
[----:B------:R-:W-:Y:S01]  /*dd40*/  @!P5 STG.E.U8 desc[UR18][R24.64+0xc1], R13 ;  /* 0x0000c10d1800d986 */ /* 0x000fe2000c101112 */
[----:B------:R-:W-:-:S03]  /*dd50*/  ISETP.LT.OR P5, PT, R35, 0xc2, !P1 ;  /* 0x000000c22300780c */ /* 0x000fc60004fa1670 */
[----:B------:R0:W-:Y:S01]  /*dd60*/  @!P4 STG.E.U8 desc[UR18][R24.64+0xc0], R9 ;  /* 0x0000c0091800c986 */ /* 0x0001e2000c101112 */
[----:B------:R-:W-:-:S03]  /*dd70*/  ISETP.LT.OR P4, PT, R35, 0xc9, !P2 ;  /* 0x000000c92300780c */ /* 0x000fc60005781670 */
[----:B------:R1:W-:Y:S01]  /*dd80*/  @!P6 STG.E.U8 desc[UR18][R26.64+0xc0], R7 ;  /* 0x0000c0071a00e986 */ /* 0x0003e2000c101112 */
[----:B------:R-:W-:-:S03]  /*dd90*/  ISETP.LT.OR P6, PT, R35, 0xca, !P2 ;  /* 0x000000ca2300780c */ /* 0x000fc600057c1670 */
[----:B------:R-:W4:Y:S04]  /*dda0*/  LDL.LU R220, [R1+0x2c] ;  /* 0x00002c0001dc7983 */ /* 0x000f280000300800 */
[----:B------:R3:W-:Y:S01]  /*ddb0*/  @!P5 STG.E.U8 desc[UR18][R26.64+0xc1], R5 ;  /* 0x0000c1051a00d986 */ /* 0x0007e2000c101112 */
[----:B0-----:R-:W-:-:S03]  /*ddc0*/  F2FP.SATFINITE.E5M2.F32.PACK_AB_MERGE_C R9, RZ, R3, RZ ;  /* 0x00000003ff09723e */ /* 0x001fc600048060ff */
[----:B------:R-:W-:Y:S01]  /*ddd0*/  @!P4 STG.E.U8 desc[UR18][R24.64+0xc8], R11 ;  /* 0x0000c80b1800c986 */ /* 0x000fe2000c101112 */
[----:B------:R-:W-:Y:S02]  /*dde0*/  ISETP.LT.OR P4, PT, R35, 0xc9, !P1 ;  /* 0x000000c92300780c */ /* 0x000fe40004f81670 */
[----:B-1----:R-:W-:Y:S02]  /*ddf0*/  F2FP.SATFINITE.E5M2.F32.PACK_AB_MERGE_C R7, RZ, R0, RZ ;  /* 0x00000000ff07723e */ /* 0x002fe400048060ff */
[----:B------:R-:W-:Y:S01]  /*de00*/  F2FP.SATFINITE.E5M2.F32.PACK_AB_MERGE_C R13, RZ, R2, RZ ;  /* 0x00000002ff0d723e */ /* 0x000fe200048060ff */
[----:B------:R0:W-:Y:S08]  /*de10*/  @!P6 STG.E.U8 desc[UR18][R24.64+0xc9], R9 ;  /* 0x0000c9091800e986 */ /* 0x0001f0000c101112 */
[----:B------:R1:W-:Y:S01]  /*de20*/  @!P4 STG.E.U8 desc[UR18][R26.64+0xc8], R7 ;  /* 0x0000c8071a00c986 */ /* 0x0003e2000c101112 */
[----:B------:R-:W-:Y:S01]  /*de30*/  FMUL R0, R223, UR20 ;  /* 0x00000014df007c20 */ /* 0x000fe20008400000 */
[----:B------:R-:W-:-:S02]  /*de40*/  FMUL R3, R222, UR20 ;  /* 0x00000014de037c20 */ /* 0x000fc40008400000 */
[----:B------:R-:W4:Y:S03]  /*de50*/  LDL.LU R222, [R1+0x30] ;  /* 0x0000300001de7983 */ /* 0x000f260000300800 */
[----:B---3--:R-:W-:Y:S01]  /*de60*/  F2FP.SATFINITE.E5M2.F32.PACK_AB_MERGE_C R5, RZ, R3, RZ ;  /* 0x00000003ff05723e */ /* 0x008fe200048060ff */
[----:B------:R-:W3:Y:S01]  /*de70*/  LDL.LU R223, [R1+0x34] ;  /* 0x0000340001df7983 */ /* 0x000ee20000300800 */
[----:B------:R-:W-:Y:S01]  /*de80*/  FMUL R2, R221, UR20 ;  /* 0x00000014dd027c20 */ /* 0x000fe20008400000 */
[----:B0-----:R-:W-:-:S04]  /*de90*/  F2FP.SATFINITE.E5M2.F32.PACK_AB_MERGE_C R9, RZ, R0, RZ ;  /* 0x00000000ff09723e */ /* 0x001fc800048060ff */
[----:B------:R-:W-:Y:S01]  /*dea0*/  F2FP.SATFINITE.E5M2.F32.PACK_AB_MERGE_C R11, RZ, R2, RZ ;  /* 0x00000002ff0b723e */ /* 0x000fe200048060ff */
[----:B--2---:R-:W-:Y:S02]  /*deb0*/  FMUL R3, R225, UR20 ;  /* 0x00000014e1037c20 */ /* 0x004fe40008400000 */
[----:B------:R-:W2:Y:S01]  /*dec0*/  LDL.LU R225, [R1+0x38] ;  /* 0x0000380001e17983 */ /* 0x000ea20000300800 */
[----:B----4-:R-:W-:Y:S02]  /*ded0*/  FMUL R0, R224, UR20 ;  /* 0x00000014e0007c20 */ /* 0x010fe40008400000 */
[----:B-1----:R-:W-:Y:S01]  /*dee0*/  F2FP.SATFINITE.E5M2.F32.PACK_AB_MERGE_C R7, RZ, R3, RZ ;  /* 0x00000003ff07723e */ /* 0x002fe200048060ff */
[----:B------:R-:W4:Y:S01]  /*def0*/  LDL.LU R224, [R1+0x3c] ;  /* 0x00003c0001e07983 */ /* 0x000f220000300800 */
[----:B------:R-:W-:-:S03]  /*df00*/  FMUL R2, R227, UR20 ;  /* 0x00000014e3027c20 */ /* 0x000fc60008400000 */
[----:B------:R-:W4:Y:S01]  /*df10*/  LDL.LU R227, [R1+0x40] ;  /* 0x0000400001e37983 */ /* 0x000f220000300800 */
[----:B------:R-:W-:-:S03]  /*df20*/  FMUL R3, R226, UR20 ;  /* 0x00000014e2037c20 */ /* 0x000fc60008400000 */
[----:B------:R-:W4:Y:S01]  /*df30*/  LDL.LU R226, [R1+0x44] ;  /* 0x0000440001e27983 */ /* 0x000f220000300800 */
[C---:B------:R-:W-:Y:S02]  /*df40*/  ISETP.LT.OR P5, PT, R35.reuse, 0xca, !P1 ;  /* 0x000000ca2300780c */ /* 0x040fe40004fa1670 */
[C---:B------:R-:W-:Y:S01]  /*df50*/  ISETP.LT.OR P6, PT, R35.reuse, 0xd1, !P2 ;  /* 0x000000d12300780c */ /* 0x040fe200057c1670 */
[----:B------:R-:W4:Y:S01]  /*df60*/  LDL.LU R219, [R1+0x48] ;  /* 0x0000480001db7983 */ /* 0x000f220000300800 */
[----:B------:R-:W-:-:S03]  /*df70*/  ISETP.LT.OR P4, PT, R35, 0xd1, !P1 ;  /* 0x000000d12300780c */ /* 0x000fc60004f81670 */
[----:B------:R-:W4:Y:S04]  /*df80*/  LDL.LU R218, [R1+0x4c] ;  /* 0x00004c0001da7983 */ /* 0x000f280000300800 */
[----:B------:R-:W4:Y:S04]  /*df90*/  LDL.LU R221, [R1+0x50] ;  /* 0x0000500001dd7983 */ /* 0x000f280000300800 */
[----:B------:R0:W-:Y:S01]  /*dfa0*/  @!P5 STG.E.U8 desc[UR18][R26.64+0xc9], R13 ;  /* 0x0000c90d1a00d986 */ /* 0x0001e2000c101112 */
[----:B------:R-:W-:-:S03]  /*dfb0*/  ISETP.LT.OR P5, PT, R35, 0xd2, !P2 ;  /* 0x000000d22300780c */ /* 0x000fc600057a1670 */
[----:B------:R1:W-:Y:S01]  /*dfc0*/  @!P6 STG.E.U8 desc[UR18][R24.64+0xd0], R5 ;  /* 0x0000d0051800e986 */ /* 0x0003e2000c101112 */
[----:B------:R-:W-:Y:S02]  /*dfd0*/  ISETP.LT.OR P6, PT, R35, 0xd2, !P1 ;  /* 0x000000d22300780c */ /* 0x000fe40004fc1670 */
[----:B0-----:R-:W-:-:S07]  /*dfe0*/  F2FP.SATFINITE.E5M2.F32.PACK_AB_MERGE_C R13, RZ, R2, RZ ;  /* 0x00000002ff0d723e */ /* 0x001fce00048060ff */
[----:B------:R0:W-:Y:S01]  /*dff0*/  @!P5 STG.E.U8 desc[UR18][R24.64+0xd1], R9 ;  /* 0x0000d1091800d986 */ /* 0x0001e2000c101112 */
[C---:B------:R-:W-:Y:S02]  /*e000*/  ISETP.LT.OR P5, PT, R35.reuse, 0xda, !P2 ;  /* 0x000000da2300780c */ /* 0x040fe400057a1670 */
[----:B-1----:R-:W-:Y:S01]  /*e010*/  F2FP.SATFINITE.E5M2.F32.PACK_AB_MERGE_C R5, RZ, R0, RZ ;  /* 0x00000000ff05723e */ /* 0x002fe200048060ff */
[----:B------:R-:W-:Y:S01]  /*e020*/  @!P4 STG.E.U8 desc[UR18][R26.64+0xd0], R11 ;  /* 0x0000d00b1a00c986 */ /* 0x000fe2000c101112 */
[C---:B------:R-:W-:Y:S01]  /*e030*/  ISETP.LT.OR P4, PT, R35.reuse, 0xd9, !P2 ;  /* 0x000000d92300780c */ /* 0x040fe20005781670 */
[----:B------:R-:W-:Y:S02]  /*e040*/  FMUL R0, R220, UR20 ;  /* 0x00000014dc007c20 */ /* 0x000fe40008400000 */
[----:B------:R1:W-:Y:S01]  /*e050*/  @!P6 STG.E.U8 desc[UR18][R26.64+0xd1], R7 ;  /* 0x0000d1071a00e986 */ /* 0x0003e2000c101112 */
[----:B------:R-:W-:-:S03]  /*e060*/  ISETP.LT.OR P6, PT, R35, 0xd9, !P1 ;  /* 0x000000d92300780c */ /* 0x000fc60004fc1670 */
[----:B------:R-:W4:Y:S01]  /*e070*/  LDL.LU R220, [R1+0x54] ;  /* 0x0000540001dc7983 */ /* 0x000f220000300800 */
[----:B0-----:R-:W-:-:S03]  /*e080*/  F2FP.SATFINITE.E5M2.F32.PACK_AB_MERGE_C R9, RZ, R3, RZ ;  /* 0x00000003ff09723e */ /* 0x001fc600048060ff */
[----:B------:R-:W-:Y:S01]  /*e090*/  @!P5 STG.E.U8 desc[UR18][R24.64+0xd9], R13 ;  /* 0x0000d90d1800d986 */ /* 0x000fe2000c101112 */
[----:B-1----:R-:W-:-:S03]  /*e0a0*/  F2FP.SATFINITE.E5M2.F32.PACK_AB_MERGE_C R7, RZ, R0, RZ ;  /* 0x00000000ff07723e */ /* 0x002fc600048060ff */
[----:B------:R0:W-:Y:S04]  /*e0b0*/  @!P4 STG.E.U8 desc[UR18][R24.64+0xd8], R5 ;  /* 0x0000d8051800c986 */ /* 0x0001e8000c101112 */
[----:B------:R1:W-:Y:S01]  /*e0c0*/  @!P6 STG.E.U8 desc[UR18][R26.64+0xd8], R9 ;  /* 0x0000d8091a00e986 */ /* 0x0003e2000c101112 */
[----:B------:R-:W-:-:S03]  /*e0d0*/  FMUL R2, R222, UR20 ;  /* 0x00000014de027c20 */ /* 0x000fc60008400000 */
[----:B------:R-:W4:Y:S01]  /*e0e0*/  LDL.LU R222, [R1+0x58] ;  /* 0x0000580001de7983 */ /* 0x000f220000300800 */
[----:B---3--:R-:W-:Y:S01]  /*e0f0*/  FMUL R3, R223, UR20 ;  /* 0x00000014df037c20 */ /* 0x008fe20008400000 */
[----:B------:R-:W-:Y:S02]  /*e100*/  F2FP.SATFINITE.E5M2.F32.PACK_AB_MERGE_C R11, RZ, R2, RZ ;  /* 0x00000002ff0b723e */ /* 0x000fe400048060ff */
[----:B------:R-:W3:Y:S02]  /*e110*/  LDL.LU R223, [R1+0x5c] ;  /* 0x00005c0001df7983 */ /* 0x000ee40000300800 */
[----:B0-----:R-:W-:Y:S01]  /*e120*/  F2FP.SATFINITE.E5M2.F32.PACK_AB_MERGE_C R5, RZ, R3, RZ ;  /* 0x00000003ff05723e */ /* 0x001fe200048060ff */
[----:B--2---:R-:W-:Y:S02]  /*e130*/  FMUL R0, R225, UR20 ;  /* 0x00000014e1007c20 */ /* 0x004fe40008400000 */
[----:B------:R-:W2:Y:S01]  /*e140*/  LDL.LU R225, [R1+0x60] ;  /* 0x0000600001e17983 */ /* 0x000ea20000300800 */
[----:B----4-:R-:W-:-:S02]  /*e150*/  FMUL R2, R224, UR20 ;  /* 0x00000014e0027c20 */ /* 0x010fc40008400000 */
[----:B-1----:R-:W-:Y:S01]  /*e160*/  F2FP.SATFINITE.E5M2.F32.PACK_AB_MERGE_C R9, RZ, R0, RZ ;  /* 0x00000000ff09723e */ /* 0x002fe200048060ff */
[----:B------:R-:W4:Y:S01]  /*e170*/  LDL.LU R224, [R1+0x64] ;  /* 0x0000640001e07983 */ /* 0x000f220000300800 */
[----:B------:R-:W-:-:S03]  /*e180*/  FMUL R3, R227, UR20 ;  /* 0x00000014e3037c20 */ /* 0x000fc60008400000 */
[----:B------:R-:W4:Y:S01]  /*e190*/  LDL.LU R227, [R1+0x68] ;  /* 0x0000680001e37983 */ /* 0x000f220000300800 */
[----:B------:R-:W-:-:S03]  /*e1a0*/  FMUL R0, R226, UR20 ;  /* 0x00000014e2007c20 */ /* 0x000fc60008400000 */
[----:B------:R-:W4:Y:S01]  /*e1b0*/  LDL.LU R226, [R1+0x6c] ;  /* 0x00006c0001e27983 */ /* 0x000f220000300800 */
[C---:B------:R-:W-:Y:S02]  /*e1c0*/  ISETP.LT.OR P5, PT, R35.reuse, 0xda, !P1 ;  /* 0x000000da2300780c */ /* 0x040fe40004fa1670 */
[C---:B------:R-:W-:Y:S02]  /*e1d0*/  ISETP.LT.OR P4, PT, R35.reuse, 0xe1, !P2 ;  /* 0x000000e12300780c */ /* 0x040fe40005781670 */
[----:B------:R-:W-:-:S09]  /*e1e0*/  ISETP.LT.OR P6, PT, R35, 0xe2, !P2 ;  /* 0x000000e22300780c */ /* 0x000fd200057c1670 */
[----:B------:R0:W-:Y:S01]  /*e1f0*/  @!P5 STG.E.U8 desc[UR18][R26.64+0xd9], R7 ;  /* 0x0000d9071a00d986 */ /* 0x0001e2000c101112 */
[----:B------:R-:W-:-:S03]  /*e200*/  ISETP.LT.OR P5, PT, R35, 0xe2, !P1 ;  /* 0x000000e22300780c */ /* 0x000fc60004fa1670 */
[----:B------:R-:W-:Y:S01]  /*e210*/  @!P4 STG.E.U8 desc[UR18][R24.64+0xe0], R11 ;  /* 0x0000e00b1800c986 */ /* 0x000fe2000c101112 */
[----:B------:R-:W-:-:S03]  /*e220*/  ISETP.LT.OR P4, PT, R35, 0xe1, !P1 ;  /* 0x000000e12300780c */ /* 0x000fc60004f81670 */
[----:B------:R1:W-:Y:S01]  /*e230*/  @!P6 STG.E.U8 desc[UR18][R24.64+0xe1], R5 ;  /* 0x0000e1051800e986 */ /* 0x0003e2000c101112 */
[----:B------:R-:W-:Y:S02]  /*e240*/  ISETP.LT.OR P6, PT, R35, 0xe9, !P2 ;  /* 0x000000e92300780c */ /* 0x000fe400057c1670 */
[----:B------:R-:W-:Y:S02]  /*e250*/  F2FP.SATFINITE.E5M2.F32.PACK_AB_MERGE_C R13, RZ, R2, RZ ;  /* 0x00000002ff0d723e */ /* 0x000fe400048060ff */
[----:B0-----:R-:W-:-:S03]  /*e260*/  F2FP.SATFINITE.E5M2.F32.PACK_AB_MERGE_C R7, RZ, R3, RZ ;  /* 0x00000003ff07723e */ /* 0x001fc600048060ff */
[----:B------:R-:W-:Y:S01]  /*e270*/  @!P5 STG.E.U8 desc[UR18][R26.64+0xe1], R13 ;  /* 0x0000e10d1a00d986 */ /* 0x000fe2000c101112 */
[----:B------:R-:W-:-:S03]  /*e280*/  ISETP.LT.OR P5, PT, R35, 0xea, !P2 ;  /* 0x000000ea2300780c */ /* 0x000fc600057a1670 */
[----:B------:R0:W-:Y:S01]  /*e290*/  @!P4 STG.E.U8 desc[UR18][R26.64+0xe0], R9 ;  /* 0x0000e0091a00c986 */ /* 0x0001e2000c101112 */
[----:B------:R-:W-:-:S03]  /*e2a0*/  ISETP.LT.OR P4, PT, R35, 0xe9, !P1 ;  /* 0x000000e92300780c */ /* 0x000fc60004f81670 */
[----:B------:R0:W-:Y:S01]  /*e2b0*/  @!P6 STG.E.U8 desc[UR18][R24.64+0xe8], R7 ;  /* 0x0000e8071800e986 */ /* 0x0001e2000c101112 */
[----:B------:R-:W-:Y:S01]  /*e2c0*/  ISETP.LT.OR P6, PT, R35, 0xea, !P1 ;  /* 0x000000ea2300780c */ /* 0x000fe20004fc1670 */
[----:B------:R-:W-:Y:S01]  /*e2d0*/  FMUL R2, R219, UR20 ;  /* 0x00000014db027c20 */ /* 0x000fe20008400000 */
[----:B------:R-:W-:Y:S01]  /*e2e0*/  FMUL R3, R218, UR20 ;  /* 0x00000014da037c20 */ /* 0x000fe20008400000 */
[----:B-1----:R-:W-:-:S03]  /*e2f0*/  F2FP.SATFINITE.E5M2.F32.PACK_AB_MERGE_C R5, RZ, R0, RZ ;  /* 0x00000000ff05723e */ /* 0x002fc600048060ff */
[----:B------:R-:W-:Y:S02]  /*e300*/  F2FP.SATFINITE.E5M2.F32.PACK_AB_MERGE_C R11, RZ, R2, RZ ;  /* 0x00000002ff0b723e */ /* 0x000fe400048060ff */
[----:B0-----:R-:W-:Y:S01]  /*e310*/  F2FP.SATFINITE.E5M2.F32.PACK_AB_MERGE_C R9, RZ, R3, RZ ;  /* 0x00000003ff09723e */ /* 0x001fe200048060ff */
[----:B------:R-:W-:Y:S01]  /*e320*/  @!P5 STG.E.U8 desc[UR18][R24.64+0xe9], R5 ;  /* 0x0000e9051800d986 */ /* 0x000fe2000c101112 */
[----:B------:R-:W-:-:S03]  /*e330*/  ISETP.LT.OR P5, PT, R35, 0xf2, !P2 ;  /* 0x000000f22300780c */ /* 0x000fc600057a1670 */
[----:B------:R-:W-:Y:S01]  /*e340*/  @!P4 STG.E.U8 desc[UR18][R26.64+0xe8], R11 ;  /* 0x0000e80b1a00c986 */ /* 0x000fe2000c101112 */
[----:B------:R-:W-:-:S03]  /*e350*/  ISETP.LT.OR P4, PT, R35, 0xf1, !P2 ;  /* 0x000000f12300780c */ /* 0x000fc60005781670 */
[----:B------:R-:W-:Y:S01]  /*e360*/  @!P6 STG.E.U8 desc[UR18][R26.64+0xe9], R9 ;  /* 0x0000e9091a00e986 */ /* 0x000fe2000c101112 */
[----:B------:R-:W-:Y:S01]  /*e370*/  ISETP.LT.OR P6, PT, R35, 0xf1, !P1 ;  /* 0x000000f12300780c */ /* 0x000fe20004fc1670 */
[----:B------:R-:W-:Y:S01]  /*e380*/  FMUL R0, R221, UR20 ;  /* 0x00000014dd007c20 */ /* 0x000fe20008400000 */
[----:B------:R-:W-:-:S04]  /*e390*/  FMUL R2, R220, UR20 ;  /* 0x00000014dc027c20 */ /* 0x000fc80008400000 */
[----:B------:R-:W-:Y:S02]  /*e3a0*/  F2FP.SATFINITE.E5M2.F32.PACK_AB_MERGE_C R7, RZ, R0, RZ ;  /* 0x00000000ff07723e */ /* 0x000fe400048060ff */
[----:B------:R-:W-:-:S03]  /*e3b0*/  F2FP.SATFINITE.E5M2.F32.PACK_AB_MERGE_C R13, RZ, R2, RZ ;  /* 0x00000002ff0d723e */ /* 0x000fc600048060ff */
[----:B------:R0:W-:Y:S01]  /*e3c0*/  @!P4 STG.E.U8 desc[UR18][R24.64+0xf0], R7 ;  /* 0x0000f0071800c986 */ /* 0x0001e2000c101112 */
[----:B------:R-:W-:-:S03]  /*e3d0*/  ISETP.LT.OR P4, PT, R35, 0xf2, !P1 ;  /* 0x000000f22300780c */ /* 0x000fc60004f81670 */
[----:B------:R1:W-:Y:S01]  /*e3e0*/  @!P5 STG.E.U8 desc[UR18][R24.64+0xf1], R13 ;  /* 0x0000f10d1800d986 */ /* 0x0003e2000c101112 */
[C---:B------:R-:W-:Y:S02]  /*e3f0*/  ISETP.LT.OR P5, PT, R35.reuse, 0xf9, !P2 ;  /* 0x000000f92300780c */ /* 0x040fe400057a1670 */
[----:B------:R-:W-:Y:S01]  /*e400*/  ISETP.LT.OR P2, PT, R35, 0xfa, !P2 ;  /* 0x000000fa2300780c */ /* 0x000fe20005741670 */
[----:B------:R-:W-:-:S05]  /*e410*/  FMUL R3, R222, UR20 ;  /* 0x00000014de037c20 */ /* 0x000fca0008400000 */
[----:B------:R-:W-:Y:S01]  /*e420*/  F2FP.SATFINITE.E5M2.F32.PACK_AB_MERGE_C R15, RZ, R3, RZ ;  /* 0x00000003ff0f723e */ /* 0x000fe200048060ff */
[----:B---3--:R-:W-:-:S04]  /*e430*/  FMUL R0, R223, UR20 ;  /* 0x00000014df007c20 */ /* 0x008fc80008400000 */
[----:B------:R1:W-:Y:S01]  /*e440*/  @!P6 STG.E.U8 desc[UR18][R26.64+0xf0], R15 ;  /* 0x0000f00f1a00e986 */ /* 0x0003e2000c101112 */
[C---:B------:R-:W-:Y:S02]  /*e450*/  ISETP.LT.OR P6, PT, R35.reuse, 0xf9, !P1 ;  /* 0x000000f92300780c */ /* 0x040fe40004fc1670 */
[----:B------:R-:W-:Y:S02]  /*e460*/  ISETP.LT.OR P1, PT, R35, 0xfa, !P1 ;  /* 0x000000fa2300780c */ /* 0x000fe40004f21670 */
[----:B0-----:R-:W-:Y:S01]  /*e470*/  F2FP.SATFINITE.E5M2.F32.PACK_AB_MERGE_C R7, RZ, R0, RZ ;  /* 0x00000000ff07723e */ /* 0x001fe200048060ff */
[----:B--2---:R-:W-:Y:S01]  /*e480*/  FMUL R2, R225, UR20 ;  /* 0x00000014e1027c20 */ /* 0x004fe20008400000 */
[----:B----4-:R-:W-:-:S04]  /*e490*/  FMUL R3, R224, UR20 ;  /* 0x00000014e0037c20 */ /* 0x010fc80008400000 */
[----:B------:R-:W-:Y:S01]  /*e4a0*/  F2FP.SATFINITE.E5M2.F32.PACK_AB_MERGE_C R9, RZ, R2, RZ ;  /* 0x00000002ff09723e */ /* 0x000fe200048060ff */
[----:B------:R-:W-:Y:S01]  /*e4b0*/  FMUL R4, R227, UR20 ;  /* 0x00000014e3047c20 */ /* 0x000fe20008400000 */
[----:B------:R-:W-:Y:S01]  /*e4c0*/  FMUL R5, R226, UR20 ;  /* 0x00000014e2057c20 */ /* 0x000fe20008400000 */
[----:B------:R-:W-:-:S03]  /*e4d0*/  F2FP.SATFINITE.E5M2.F32.PACK_AB_MERGE_C R3, RZ, R3, RZ ;  /* 0x00000003ff03723e */ /* 0x000fc600048060ff */
[----:B------:R-:W-:Y:S02]  /*e4e0*/  F2FP.SATFINITE.E5M2.F32.PACK_AB_MERGE_C R11, RZ, R4, RZ ;  /* 0x00000004ff0b723e */ /* 0x000fe400048060ff */
[----:B------:R-:W-:Y:S01]  /*e4f0*/  F2FP.SATFINITE.E5M2.F32.PACK_AB_MERGE_C R5, RZ, R5, RZ ;  /* 0x00000005ff05723e */ /* 0x000fe200048060ff */
[----:B------:R1:W-:Y:S04]  /*e500*/  @!P4 STG.E.U8 desc[UR18][R26.64+0xf1], R7 ;  /* 0x0000f1071a00c986 */ /* 0x0003e8000c101112 */
[----:B------:R1:W-:Y:S04]  /*e510*/  @!P5 STG.E.U8 desc[UR18][R24.64+0xf8], R9 ;  /* 0x0000f8091800d986 */ /* 0x0003e8000c101112 */
[----:B------:R1:W-:Y:S04]  /*e520*/  @!P2 STG.E.U8 desc[UR18][R24.64+0xf9], R3 ;  /* 0x0000f9031800a986 */ /* 0x0003e8000c101112 */
[----:B------:R1:W-:Y:S04]  /*e530*/  @!P6 STG.E.U8 desc[UR18][R26.64+0xf8], R11 ;  /* 0x0000f80b1a00e986 */ /* 0x0003e8000c101112 */
[----:B------:R1:W-:Y:S02]  /*e540*/  @!P1 STG.E.U8 desc[UR18][R26.64+0xf9], R5 ;  /* 0x0000f9051a009986 */ /* 0x0003e4000c101112 */
.L_x_295:
[----:B------:R-:W-:Y:S05]  /*e550*/  BSYNC B0 ;  /* 0x0000000000007941 */ /* 0x000fea0003800000 */
.L_x_37:
[----:B01---5:R-:W2:Y:S04]  /*e560*/  LDL.LU R3, [R1+0x74] ;  /* 0x0000740001037983 */ /* 0x023ea80000300800 */
[----:B------:R-:W2:Y:S01]  /*e570*/  LDL.LU R2, [R1+0x78] ;  /* 0x0000780001027983 */ /* 0x000ea20000300800 */
[----:B------:R-:W-:Y:S01]  /*e580*/  ULDC UR6, c[0x0][0xc] ;  /* 0x0000030000067ab9 */ /* 0x000fe20000000800 */
[----:B------:R-:W-:Y:S01]  /*e590*/  ULDC UR7, c[0x0][0x10] ;  /* 0x0000040000077ab9 */ /* 0x000fe20000000800 */
[----:B------:R-:W2:Y:S01]  /*e5a0*/  LDC R5, c[0x0][0x14] ;  /* 0x00000500ff057b82 */ /* 0x000ea20000000800 */
[----:B------:R-:W-:Y:S01]  /*e5b0*/  UIMAD.WIDE.U32 UR6, UR6, UR7, URZ ;  /* 0x00000007060672a5 */ /* 0x000fe2000f8e003f */
[----:B------:R-:W-:Y:S01]  /*e5c0*/  PRMT R0, RZ, 0x7610, R0 ;  /* 0x00007610ff007816 */ /* 0x000fe20000000000 */
[----:B------:R-:W-:-:S04]  /*e5d0*/  UMOV UR22, 0xffffffff ;  /* 0xffffffff00167882 */ /* 0x000fc80000000000 */
[----:B--2---:R-:W-:-:S04]  /*e5e0*/  IMAD.WIDE.U32 R2, R5, UR6, R2 ;  /* 0x0000000605027c25 */ /* 0x004fc8000f8e0002 */
[----:B------:R-:W-:Y:S01]  /*e5f0*/  IMAD R5, R5, UR7, RZ ;  /* 0x0000000705057c24 */ /* 0x000fe2000f8e02ff */
[----:B------:R-:W-:Y:S01]  /*e600*/  ULDC.64 UR6, c[0x0][0x650] ;  /* 0x0001940000067ab9 */ /* 0x000fe20000000a00 */
[----:B------:R-:W-:Y:S01]  /*e610*/  IMAD.MOV.U32 R19, RZ, RZ, R2 ;  /* 0x000000ffff137224 */ /* 0x000fe200078e0002 */
[----:B------:R-:W-:Y:S01]  /*e620*/  ISETP.GE.U32.AND P1, PT, R2, UR6, PT ;  /* 0x0000000602007c0c */ /* 0x000fe2000bf26070 */
[----:B------:R-:W-:Y:S02]  /*e630*/  IMAD.IADD R22, R3, 0x1, R5 ;  /* 0x0000000103167824 */ /* 0x000fe400078e0205 */
[----:B------:R-:W-:-:S03]  /*e640*/  IMAD.MOV.U32 R2, RZ, RZ, -0x1 ;  /* 0xffffffffff027424 */ /* 0x000fc600078e00ff */
[----:B------:R0:W-:Y:S01]  /*e650*/  STL [R1+0x74], R22 ;  /* 0x0000741601007387 */ /* 0x0001e20000100800 */
[----:B------:R-:W-:-:S03]  /*e660*/  ISETP.GE.U32.AND.EX P1, PT, R22, UR7, PT, P1 ;  /* 0x0000000716007c0c */ /* 0x000fc6000bf26110 */
[----:B------:R0:W-:Y:S04]  /*e670*/  STL [R1+0x78], R19 ;  /* 0x0000781301007387 */ /* 0x0001e80000100800 */
[----:B------:R0:W-:Y:S06]  /*e680*/  STL [R1+0x7c], R2 ;  /* 0x00007c0201007387 */ /* 0x0001ec0000100800 */
[----:B------:R-:W-:Y:S05]  /*e690*/  @P1 BRA `(.L_x_296) ;  /* 0x00000004006c1947 */ /* 0x000fea0003800000 */
[----:B------:R-:W1:Y:S01]  /*e6a0*/  S2R R14, SR_CTAID.X ;  /* 0x00000000000e7919 */ /* 0x000e620000002500 */
[----:B------:R-:W2:Y:S01]  /*e6b0*/  LDC.64 R8, c[0x0][0x628] ;  /* 0x00018a00ff087b82 */ /* 0x000ea20000000a00 */
[----:B------:R-:W-:Y:S01]  /*e6c0*/  ULDC UR6, c[0x0][0x150] ;  /* 0x0000540000067ab9 */ /* 0x000fe20000000800 */
[----:B------:R-:W-:Y:S01]  /*e6d0*/  IMAD.MOV.U32 R6, RZ, RZ, R19 ;  /* 0x000000ffff067224 */ /* 0x000fe200078e0013 */
[----:B------:R-:W0:Y:S01]  /*e6e0*/  S2R R16, SR_CTAID.Y ;  /* 0x0000000000107919 */ /* 0x000e220000002600 */
[----:B------:R-:W-:-:S04]  /*e6f0*/  IMAD.MOV.U32 R7, RZ, RZ, R22 ;  /* 0x000000ffff077224 */ /* 0x000fc800078e0016 */
[----:B------:R-:W0:Y:S08]  /*e700*/  LDC R17, c[0x0][0x144] ;  /* 0x00005100ff117b82 */ /* 0x000e300000000800 */
[----:B------:R-:W0:Y:S08]  /*e710*/  LDC R10, c[0x0][0x630] ;  /* 0x00018c00ff0a7b82 */ /* 0x000e300000000800 */
[----:B------:R-:W0:Y:S01]  /*e720*/  LDC.64 R12, c[0x0][0x620] ;  /* 0x00018800ff0c7b82 */ /* 0x000e220000000a00 */
[----:B--2---:R-:W-:-:S04]  /*e730*/  ISETP.NE.U32.AND P1, PT, R8, RZ, PT ;  /* 0x000000ff0800720c */ /* 0x004fc80003f25070 */
[----:B------:R-:W-:Y:S02]  /*e740*/  ISETP.NE.AND.EX P1, PT, R9, RZ, PT, P1 ;  /* 0x000000ff0900720c */ /* 0x000fe40003f25310 */
[----:B-1----:R-:W-:-:S05]  /*e750*/  I2FP.F32.U32 R0, R14 ;  /* 0x0000000e00007245 */ /* 0x002fca0000201000 */
[----:B------:R-:W-:-:S04]  /*e760*/  FMUL R0, R0, UR6 ;  /* 0x0000000600007c20 */ /* 0x000fc80008400000 */
[----:B------:R1:W2:Y:S02]  /*e770*/  F2I.U32.TRUNC.NTZ R15, R0 ;  /* 0x00000000000f7305 */ /* 0x0002a4000020f000 */
[----:B------:R-:W-:Y:S05]  /*e780*/  @!P1 BRA `(.L_x_297) ;  /* 0x0000000000289947 */ /* 0x000fea0003800000 */
[----:B-1----:R-:W1:Y:S02]  /*e790*/  LDC R0, c[0x0][0x634] ;  /* 0x00018d00ff007b82 */ /* 0x002e640000000800 */
[----:B-1----:R-:W-:-:S05]  /*e7a0*/  IADD3 R7, P1, R19, R0, RZ ;  /* 0x0000000013077210 */ /* 0x002fca0007f3e0ff */
[----:B------:R-:W-:-:S04]  /*e7b0*/  IMAD.X R11, RZ, RZ, R22, P1 ;  /* 0x000000ffff0b7224 */ /* 0x000fc800008e0616 */
[----:B0-----:R-:W-:-:S04]  /*e7c0*/  IMAD.WIDE.U32 R2, R11, R8, RZ ;  /* 0x000000080b027225 */ /* 0x001fc800078e00ff */
[----:B------:R-:W-:-:S04]  /*e7d0*/  IMAD.WIDE.U32 R4, P1, R7, R9, R2 ;  /* 0x0000000907047225 */ /* 0x000fc80007820002 */
[----:B------:R-:W-:-:S04]  /*e7e0*/  IMAD.WIDE.U32 R2, R7, R8, RZ ;  /* 0x0000000807027225 */ /* 0x000fc800078e00ff */
[----:B------:R-:W-:Y:S01]  /*e7f0*/  IMAD.X R7, RZ, RZ, RZ, P1 ;  /* 0x000000ffff077224 */ /* 0x000fe200008e06ff */
[----:B------:R-:W-:Y:S01]  /*e800*/  IADD3 RZ, P1, R3, R4, RZ ;  /* 0x0000000403ff7210 */ /* 0x000fe20007f3e0ff */
[----:B------:R-:W-:-:S04]  /*e810*/  IMAD.MOV.U32 R6, RZ, RZ, R5 ;  /* 0x000000ffff067224 */ /* 0x000fc800078e0005 */
[----:B------:R-:W-:-:S08]  /*e820*/  IMAD.WIDE.U32.X R6, R11, R9, R6, P1 ;  /* 0x000000090b067225 */ /* 0x000fd000008e0406 */
.L_x_297:
[-CC-:B0---4-:R-:W-:Y:S01]  /*e830*/  SHF.R.U64 R24, R6, R10.reuse, R7.reuse ;  /* 0x0000000a06187219 */ /* 0x191fe20000001207 */
[----:B------:R-:W0:Y:S01]  /*e840*/  LDC.64 R20, c[0x0][0x640] ;  /* 0x00019000ff147b82 */ /* 0x000e220000000a00 */
[----:B-1----:R-:W-:Y:S01]  /*e850*/  SHF.R.U32.HI R0, RZ, R10, R7 ;  /* 0x0000000aff007219 */ /* 0x002fe20000011607 */
[----:B------:R-:W-:Y:S01]  /*e860*/  IMAD.MOV.U32 R2, RZ, RZ, R19 ;  /* 0x000000ffff027224 */ /* 0x000fe200078e0013 */
[----:B------:R-:W-:Y:S01]  /*e870*/  IADD3 R5, P1, RZ, -R24, RZ ;  /* 0x80000018ff057210 */ /* 0x000fe20007f3e0ff */
[----:B--2---:R-:W-:Y:S01]  /*e880*/  IMAD.MOV R15, RZ, RZ, -R15 ;  /* 0x000000ffff0f7224 */ /* 0x004fe200078e0a0f */
[----:B------:R-:W-:Y:S01]  /*e890*/  ULDC UR6, c[0x0][0x154] ;  /* 0x0000550000067ab9 */ /* 0x000fe20000000800 */
[----:B------:R-:W-:Y:S02]  /*e8a0*/  IMAD.MOV.U32 R7, RZ, RZ, 0x1 ;  /* 0x00000001ff077424 */ /* 0x000fe400078e00ff */
[----:B------:R-:W1:Y:S01]  /*e8b0*/  LDC R4, c[0x0][0x618] ;  /* 0x00018600ff047b82 */ /* 0x000e620000000800 */
[----:B------:R-:W-:-:S02]  /*e8c0*/  IMAD.X R3, RZ, RZ, ~R0, P1 ;  /* 0x000000ffff037224 */ /* 0x000fc400008e0e00 */
[----:B------:R-:W-:Y:S02]  /*e8d0*/  IMAD R15, R17, R15, R14 ;  /* 0x0000000f110f7224 */ /* 0x000fe400078e020e */
[-C--:B------:R-:W-:Y:S02]  /*e8e0*/  IMAD R0, R3, R12.reuse, RZ ;  /* 0x0000000c03007224 */ /* 0x080fe400078e02ff */
[----:B------:R-:W-:Y:S01]  /*e8f0*/  IMAD.MOV.U32 R3, RZ, RZ, R22 ;  /* 0x000000ffff037224 */ /* 0x000fe200078e0016 */
[----:B------:R-:W2:Y:S01]  /*e900*/  LDC R6, c[0x0][0x608] ;  /* 0x00018200ff067b82 */ /* 0x000ea20000000800 */
[----:B------:R-:W-:-:S04]  /*e910*/  IMAD.WIDE.U32 R2, R5, R12, R2 ;  /* 0x0000000c05027225 */ /* 0x000fc800078e0002 */
[----:B------:R-:W-:-:S03]  /*e920*/  IMAD R5, R5, R13, R0 ;  /* 0x0000000d05057224 */ /* 0x000fc600078e0200 */
[----:B------:R-:W4:Y:S01]  /*e930*/  LDC R18, c[0x0][0x658] ;  /* 0x00019600ff127b82 */ /* 0x000f220000000800 */
[----:B------:R-:W-:Y:S01]  /*e940*/  I2FP.F32.U32 R0, R16 ;  /* 0x0000001000007245 */ /* 0x000fe20000201000 */
[----:B------:R-:W-:Y:S01]  /*e950*/  IMAD.IADD R3, R3, 0x1, R5 ;  /* 0x0000000103037824 */ /* 0x000fe200078e0205 */
[----:B0-----:R-:W-:Y:S01]  /*e960*/  ISETP.NE.U32.AND P1, PT, R20, RZ, PT ;  /* 0x000000ff1400720c */ /* 0x001fe20003f25070 */
[----:B------:R-:W-:Y:S02]  /*e970*/  IMAD.MOV.U32 R5, RZ, RZ, -0x1 ;  /* 0xffffffffff057424 */ /* 0x000fe400078e00ff */
[----:B------:R-:W-:Y:S02]  /*e980*/  FMUL R0, R0, UR6 ;  /* 0x0000000600007c20 */ /* 0x000fe40008400000 */
[----:B------:R-:W0:Y:S01]  /*e990*/  LDC R13, c[0x0][0x148] ;  /* 0x00005200ff0d7b82 */ /* 0x000e220000000800 */
[----:B-1----:R-:W-:Y:S01]  /*e9a0*/  SHF.R.U64 R10, R2, R4, R3 ;  /* 0x00000004020a7219 */ /* 0x002fe20000001203 */
[----:B------:R1:W0:Y:S01]  /*e9b0*/  F2I.U32.TRUNC.NTZ R12, R0 ;  /* 0x00000000000c7305 */ /* 0x000222000020f000 */
[----:B------:R-:W-:-:S02]  /*e9c0*/  ISETP.NE.AND.EX P1, PT, R21, RZ, PT, P1 ;  /* 0x000000ff1500720c */ /* 0x000fc40003f25310 */
[----:B------:R-:W-:-:S03]  /*e9d0*/  SHF.R.U32.HI R3, RZ, R4, R3 ;  /* 0x00000004ff037219 */ /* 0x000fc60000011603 */
[----:B------:R-:W0:Y:S01]  /*e9e0*/  LDC R14, c[0x0][0x600] ;  /* 0x00018000ff0e7b82 */ /* 0x000e220000000800 */
[-CC-:B--2---:R-:W-:Y:S02]  /*e9f0*/  SHF.R.U64 R8, R10, R6.reuse, R3.reuse ;  /* 0x000000060a087219 */ /* 0x184fe40000001203 */
[----:B------:R-:W-:-:S05]  /*ea00*/  SHF.R.U32.HI R3, RZ, R6, R3 ;  /* 0x00000006ff037219 */ /* 0x000fca0000011603 */
[----:B------:R-:W2:Y:S01]  /*ea10*/  LDC R19, c[0x0][0x648] ;  /* 0x00019200ff137b82 */ /* 0x000ea20000000800 */
[-CC-:B----4-:R-:W-:Y:S02]  /*ea20*/  SHF.R.U64 R11, R8, R18.reuse, R3.reuse ;  /* 0x00000012080b7219 */ /* 0x190fe40000001203 */
[-C--:B------:R-:W-:Y:S02]  /*ea30*/  SHF.L.U32 R5, R5, R18.reuse, RZ ;  /* 0x0000001205057219 */ /* 0x080fe400000006ff */
[-C--:B------:R-:W-:Y:S01]  /*ea40*/  SHF.R.U32.HI R3, RZ, R18.reuse, R3 ;  /* 0x00000012ff037219 */ /* 0x080fe20000011603 */
[----:B------:R-:W-:Y:S01]  /*ea50*/  IMAD.MOV.U32 R2, RZ, RZ, R11 ;  /* 0x000000ffff027224 */ /* 0x000fe200078e000b */
[----:B------:R-:W-:Y:S01]  /*ea60*/  SHF.L.U32 R34, R7, R18, RZ ;  /* 0x0000001207227219 */ /* 0x000fe200000006ff */
[----:B------:R-:W4:Y:S01]  /*ea70*/  LDC R22, c[0x0][0x638] ;  /* 0x00018e00ff167b82 */ /* 0x000f220000000800 */
[----:B------:R-:W-:-:S07]  /*ea80*/  LOP3.LUT R17, RZ, R5, RZ, 0x33, !PT ;  /* 0x00000005ff117212 */ /* 0x000fce00078e33ff */
[----:B------:R-:W0:Y:S01]  /*ea90*/  LDC R23, c[0x0][0x610] ;  /* 0x00018400ff177b82 */ /* 0x000e220000000800 */
[----:B-1----:R-:W-:Y:S05]  /*eaa0*/  @!P1 BRA `(.L_x_298) ;  /* 0x0000000000289947 */ /* 0x002fea0003800000 */
[----:B------:R-:W1:Y:S02]  /*eab0*/  LDC R0, c[0x0][0x64c] ;  /* 0x00019300ff007b82 */ /* 0x000e640000000800 */
[----:B-1----:R-:W-:-:S05]  /*eac0*/  IADD3 R7, P1, R11, R0, RZ ;  /* 0x000000000b077210 */ /* 0x002fca0007f3e0ff */
        /* <DEDUP_REMOVED lines=8> */
.L_x_298:
[----:B--2---:R-:W-:Y:S01]  /*eb50*/  SHF.R.U64 R0, R2, R19, R3 ;  /* 0x0000001302007219 */ /* 0x004fe20000001203 */
[----:B0-----:R-:W-:Y:S01]  /*eb60*/  VIADD R3, R14, 0xffffffff ;  /* 0xffffffff0e037836 */ /* 0x001fe20000000000 */
[----:B------:R-:W-:Y:S01]  /*eb70*/  LOP3.LUT R5, R8, R17, RZ, 0xc0, !PT ;  /* 0x0000001108057212 */ /* 0x000fe200078ec0ff */
[----:B------:R-:W-:Y:S01]  /*eb80*/  IMAD.MOV R12, RZ, RZ, -R12 ;  /* 0x000000ffff0c7224 */ /* 0x000fe200078e0a0c */
[----:B------:R-:W-:Y:S01]  /*eb90*/  R2UR UR22, R24 ;  /* 0x00000000181672ca */ /* 0x000fe200000e0000 */
[----:B------:R-:W-:Y:S01]  /*eba0*/  IMAD.MOV R2, RZ, RZ, -R0 ;  /* 0x000000ffff027224 */ /* 0x000fe200078e0a00 */
[----:B------:R-:W-:Y:S01]  /*ebb0*/  LOP3.LUT R3, R10, R3, RZ, 0xc0, !PT ;  /* 0x000000030a037212 */ /* 0x000fe200078ec0ff */
[----:B------:R-:W-:Y:S02]  /*ebc0*/  IMAD R34, R34, R0, R5 ;  /* 0x0000000022227224 */ /* 0x000fe400078e0205 */
[----:B------:R-:W-:Y:S02]  /*ebd0*/  @P3 IMAD R15, R13, R12, R16 ;  /* 0x0000000c0d0f3224 */ /* 0x000fe400078e0210 */
[----:B----4-:R-:W-:-:S02]  /*ebe0*/  IMAD R0, R2, R22, R11 ;  /* 0x0000001602007224 */ /* 0x010fc400078e020b */
[----:B------:R-:W-:Y:S02]  /*ebf0*/  IMAD R34, R34, R23, R15 ;  /* 0x0000001722227224 */ /* 0x000fe400078e020f */
[----:B------:R-:W-:Y:S02]  /*ec00*/  IMAD R3, R0, R14, R3 ;  /* 0x0000000e00037224 */ /* 0x000fe400078e0203 */
[----:B------:R-:W-:-:S03]  /*ec10*/  IMAD.MOV.U32 R0, RZ, RZ, 0x1 ;  /* 0x00000001ff007424 */ /* 0x000fc600078e00ff */
[----:B------:R-:W-:Y:S02]  /*ec20*/  SEL R2, R3, R34, !P3 ;  /* 0x0000002203027207 */ /* 0x000fe40005800000 */
[----:B------:R-:W-:-:S03]  /*ec30*/  SEL R34, R34, R3, !P3 ;  /* 0x0000000322227207 */ /* 0x000fc60005800000 */
[----:B------:R1:W-:Y:S04]  /*ec40*/  STL [R1+0x7c], R2 ;  /* 0x00007c0201007387 */ /* 0x0003e80000100800 */
.L_x_296:
[----:B------:R2:W-:Y:S01]  /*ec50*/  STL [R1+0x80], R34 ;  /* 0x0000802201007387 */ /* 0x0005e20000100800 */
[----:B------:R-:W-:-:S13]  /*ec60*/  LOP3.LUT P1, RZ, R0, 0xff, RZ, 0xc0, !PT ;  /* 0x000000ff00ff7812 */ /* 0x000fda000782c0ff */
[----:B--2---:R-:W-:Y:S05]  /*ec70*/  @P1 BRA `(.L_x_299) ;  /* 0xffffff2400801947 */ /* 0x004fea000383ffff */
[----:B------:R-:W-:Y:S05]  /*ec80*/  EXIT ;  /* 0x000000000000794d */ /* 0x000fea0003800000 */
.L_x_7:
[----:B------:R-:W2:Y:S01]  /*ec90*/  LDL R22, [R1+0x78] ;  /* 0x0000780001167983 */ /* 0x000ea20000100800 */
[----:B0-----:R-:W-:-:S03]  /*eca0*/  ULDC.64 UR4, c[0x0][0x650] ;  /* 0x0001940000047ab9 */ /* 0x001fc60000000a00 */
[----:B-1----:R-:W3:Y:S01]  /*ecb0*/  LDL R23, [R1+0x74] ;  /* 0x0000740001177983 */ /* 0x002ee20000100800 */
[----:B------:R-:W-:Y:S01]  /*ecc0*/  PRMT R4, RZ, 0x7610, R4 ;  /* 0x00007610ff047816 */ /* 0x000fe20000000004 */
[----:B------:R-:W-:Y:S02]  /*ecd0*/  IMAD.MOV.U32 R5, RZ, RZ, -0x1 ;  /* 0xffffffffff057424 */ /* 0x000fe400078e00ff */
[----:B------:R-:W-:Y:S02]  /*ece0*/  IMAD.MOV.U32 R7, RZ, RZ, -0x1 ;  /* 0xffffffffff077424 */ /* 0x000fe400078e00ff */
[----:B------:R-:W-:Y:S01]  /*ecf0*/  IMAD.MOV.U32 R6, RZ, RZ, -0x1 ;  /* 0xffffffffff067424 */ /* 0x000fe200078e00ff */
[----:B--2---:R-:W-:-:S04]  /*ed00*/  ISETP.GE.U32.AND P0, PT, R22, UR4, PT ;  /* 0x0000000416007c0c */ /* 0x004fc8000bf06070 */
[----:B---3--:R-:W-:-:S13]  /*ed10*/  ISETP.GE.U32.AND.EX P0, PT, R23, UR5, PT, P0 ;  /* 0x0000000517007c0c */ /* 0x008fda000bf06100 */
[----:B------:R-:W-:Y:S05]  /*ed20*/  @P0 BRA `(.L_x_300) ;  /* 0x00000004002c0947 */ /* 0x000fea0003800000 */
[----:B------:R-:W0:Y:S01]  /*ed30*/  LDC.64 R14, c[0x0][0x628] ;  /* 0x00018a00ff0e7b82 */ /* 0x000e220000000a00 */
[----:B------:R-:W-:Y:S02]  /*ed40*/  IMAD.MOV.U32 R8, RZ, RZ, R22 ;  /* 0x000000ffff087224 */ /* 0x000fe400078e0016 */
[----:B------:R-:W-:-:S05]  /*ed50*/  IMAD.MOV.U32 R9, RZ, RZ, R23 ;  /* 0x000000ffff097224 */ /* 0x000fca00078e0017 */
[----:B------:R-:W1:Y:S08]  /*ed60*/  LDC R10, c[0x0][0x630] ;  /* 0x00018c00ff0a7b82 */ /* 0x000e700000000800 */
[----:B------:R-:W2:Y:S01]  /*ed70*/  LDC.64 R16, c[0x0][0x620] ;  /* 0x00018800ff107b82 */ /* 0x000ea20000000a00 */
[----:B0-----:R-:W-:-:S04]  /*ed80*/  ISETP.NE.U32.AND P0, PT, R14, RZ, PT ;  /* 0x000000ff0e00720c */ /* 0x001fc80003f05070 */
[----:B------:R-:W-:-:S13]  /*ed90*/  ISETP.NE.AND.EX P0, PT, R15, RZ, PT, P0 ;  /* 0x000000ff0f00720c */ /* 0x000fda0003f05300 */
[----:B-12---:R-:W-:Y:S05]  /*eda0*/  @!P0 BRA `(.L_x_301) ;  /* 0x0000000000288947 */ /* 0x006fea0003800000 */
        /* <DEDUP_REMOVED lines=10> */
.L_x_301:
[----:B------:R-:W0:Y:S01]  /*ee50*/  LDC.64 R20, c[0x0][0x640] ;  /* 0x00019000ff147b82 */ /* 0x000e220000000a00 */
[-CC-:B------:R-:W-:Y:S02]  /*ee60*/  SHF.R.U64 R14, R8, R10.reuse, R9.reuse ;  /* 0x0000000a080e7219 */ /* 0x180fe40000001209 */
[----:B------:R-:W-:Y:S02]  /*ee70*/  SHF.R.U32.HI R4, RZ, R10, R9 ;  /* 0x0000000aff047219 */ /* 0x000fe40000011609 */
[----:B------:R-:W-:-:S03]  /*ee80*/  IADD3 R7, P0, RZ, -R14, RZ ;  /* 0x8000000eff077210 */ /* 0x000fc60007f1e0ff */
[----:B------:R-:W1:Y:S02]  /*ee90*/  LDC R8, c[0x0][0x618] ;  /* 0x00018600ff087b82 */ /* 0x000e640000000800 */
[----:B------:R-:W-:Y:S02]  /*eea0*/  IMAD.X R5, RZ, RZ, ~R4, P0 ;  /* 0x000000ffff057224 */ /* 0x000fe400000e0e04 */
[----:B------:R-:W-:Y:S02]  /*eeb0*/  IMAD.MOV.U32 R4, RZ, RZ, R22 ;  /* 0x000000ffff047224 */ /* 0x000fe400078e0016 */
[-C--:B------:R-:W-:Y:S02]  /*eec0*/  IMAD R6, R5, R16.reuse, RZ ;  /* 0x0000001005067224 */ /* 0x080fe400078e02ff */
[----:B------:R-:W2:Y:S01]  /*eed0*/  LDC R18, c[0x0][0x608] ;  /* 0x00018200ff127b82 */ /* 0x000ea20000000800 */
[----:B------:R-:W-:Y:S02]  /*eee0*/  IMAD.MOV.U32 R5, RZ, RZ, R23 ;  /* 0x000000ffff057224 */ /* 0x000fe400078e0017 */
[----:B------:R-:W-:-:S05]  /*eef0*/  IMAD.WIDE.U32 R4, R7, R16, R4 ;  /* 0x0000001007047225 */ /* 0x000fca00078e0004 */
[----:B------:R-:W3:Y:S01]  /*ef00*/  LDC R19, c[0x0][0x658] ;  /* 0x00019600ff137b82 */ /* 0x000ee20000000800 */
[----:B------:R-:W-:Y:S01]  /*ef10*/  IMAD R7, R7, R17, R6 ;  /* 0x0000001107077224 */ /* 0x000fe200078e0206 */
[----:B0-----:R-:W-:Y:S01]  /*ef20*/  ISETP.NE.U32.AND P0, PT, R20, RZ, PT ;  /* 0x000000ff1400720c */ /* 0x001fe20003f05070 */
[----:B------:R-:W-:Y:S02]  /*ef30*/  IMAD.MOV.U32 R6, RZ, RZ, -0x1 ;  /* 0xffffffffff067424 */ /* 0x000fe400078e00ff */
[----:B------:R-:W-:Y:S01]  /*ef40*/  IMAD.IADD R5, R5, 0x1, R7 ;  /* 0x0000000105057824 */ /* 0x000fe200078e0207 */
[----:B------:R-:W-:Y:S02]  /*ef50*/  ISETP.NE.AND.EX P0, PT, R21, RZ, PT, P0 ;  /* 0x000000ff1500720c */ /* 0x000fe40003f05300 */
[----:B------:R-:W0:Y:S02]  /*ef60*/  LDC R17, c[0x0][0x600] ;  /* 0x00018000ff117b82 */ /* 0x000e240000000800 */
[----:B-1----:R-:W-:-:S02]  /*ef70*/  SHF.R.U64 R10, R4, R8, R5 ;  /* 0x00000008040a7219 */ /* 0x002fc40000001205 */
[----:B------:R-:W-:-:S04]  /*ef80*/  SHF.R.U32.HI R5, RZ, R8, R5 ;  /* 0x00000008ff057219 */ /* 0x000fc80000011605 */
[----:B------:R-:W1:Y:S01]  /*ef90*/  LDC R22, c[0x0][0x648] ;  /* 0x00019200ff167b82 */ /* 0x000e620000000800 */
[-CC-:B--2---:R-:W-:Y:S02]  /*efa0*/  SHF.R.U64 R15, R10, R18.reuse, R5.reuse ;  /* 0x000000120a0f7219 */ /* 0x184fe40000001205 */
[----:B------:R-:W-:Y:S01]  /*efb0*/  SHF.R.U32.HI R4, RZ, R18, R5 ;  /* 0x00000012ff047219 */ /* 0x000fe20000011605 */
[----:B------:R-:W-:-:S04]  /*efc0*/  IMAD.MOV.U32 R18, RZ, RZ, 0x1 ;  /* 0x00000001ff127424 */ /* 0x000fc800078e00ff */
[----:B------:R-:W2:Y:S01]  /*efd0*/  LDC R23, c[0x0][0x638] ;  /* 0x00018e00ff177b82 */ /* 0x000ea20000000800 */
[-CC-:B---3--:R-:W-:Y:S02]  /*efe0*/  SHF.R.U64 R16, R15, R19.reuse, R4.reuse ;  /* 0x000000130f107219 */ /* 0x188fe40000001204 */
[-C--:B------:R-:W-:Y:S02]  /*eff0*/  SHF.L.U32 R6, R6, R19.reuse, RZ ;  /* 0x0000001306067219 */ /* 0x080fe400000006ff */
[----:B------:R-:W-:Y:S01]  /*f000*/  SHF.R.U32.HI R5, RZ, R19, R4 ;  /* 0x00000013ff057219 */ /* 0x000fe20000011604 */
[----:B------:R-:W-:Y:S01]  /*f010*/  IMAD.MOV.U32 R4, RZ, RZ, R16 ;  /* 0x000000ffff047224 */ /* 0x000fe200078e0010 */
[----:B------:R-:W-:Y:S01]  /*f020*/  LOP3.LUT R24, RZ, R6, RZ, 0x33, !PT ;  /* 0x00000006ff187212 */ /* 0x000fe200078e33ff */
[----:B------:R-:W3:Y:S01]  /*f030*/  LDC R25, c[0x0][0x610] ;  /* 0x00018400ff197b82 */ /* 0x000ee20000000800 */
[----:B------:R-:W-:Y:S05]  /*f040*/  @!P0 BRA `(.L_x_302) ;  /* 0x0000000000288947 */ /* 0x000fea0003800000 */
        /* <DEDUP_REMOVED lines=10> */
.L_x_302:
[----:B-1----:R-:W-:Y:S01]  /*f0f0*/  SHF.R.U64 R4, R4, R22, R5 ;  /* 0x0000001604047219 */ /* 0x002fe20000001205 */
[----:B0-----:R-:W-:Y:S01]  /*f100*/  VIADD R7, R17, 0xffffffff ;  /* 0xffffffff11077836 */ /* 0x001fe20000000000 */
[----:B------:R-:W-:Y:S01]  /*f110*/  SHF.L.U32 R18, R18, R19, RZ ;  /* 0x0000001312127219 */ /* 0x000fe200000006ff */
[----:B------:R-:W-:Y:S01]  /*f120*/  @P3 IMAD R0, R11, R12, R2 ;  /* 0x0000000c0b003224 */ /* 0x000fe200078e0202 */
[----:B------:R-:W-:Y:S01]  /*f130*/  LOP3.LUT R3, R15, R24, RZ, 0xc0, !PT ;  /* 0x000000180f037212 */ /* 0x000fe200078ec0ff */
[----:B------:R-:W-:Y:S01]  /*f140*/  IMAD.MOV R5, RZ, RZ, -R4 ;  /* 0x000000ffff057224 */ /* 0x000fe200078e0a04 */
[----:B------:R-:W-:Y:S01]  /*f150*/  LOP3.LUT R7, R10, R7, RZ, 0xc0, !PT ;  /* 0x000000070a077212 */ /* 0x000fe200078ec0ff */
[----:B------:R-:W-:Y:S02]  /*f160*/  IMAD.MOV.U32 R6, RZ, RZ, R14 ;  /* 0x000000ffff067224 */ /* 0x000fe400078e000e */
[----:B------:R-:W-:Y:S02]  /*f170*/  IMAD R3, R18, R4, R3 ;  /* 0x0000000412037224 */ /* 0x000fe400078e0203 */
[----:B--2---:R-:W-:-:S02]  /*f180*/  IMAD R2, R5, R23, R16 ;  /* 0x0000001705027224 */ /* 0x004fc400078e0210 */
[----:B---3--:R-:W-:Y:S02]  /*f190*/  IMAD R0, R3, R25, R0 ;  /* 0x0000001903007224 */ /* 0x008fe400078e0200 */
[----:B------:R-:W-:Y:S02]  /*f1a0*/  IMAD R5, R2, R17, R7 ;  /* 0x0000001102057224 */ /* 0x000fe400078e0207 */
[----:B------:R-:W-:-:S03]  /*f1b0*/  IMAD.MOV.U32 R4, RZ, RZ, 0x1 ;  /* 0x00000001ff047424 */ /* 0x000fc600078e00ff */
[----:B------:R-:W-:Y:S02]  /*f1c0*/  SEL R7, R5, R0, !P3 ;  /* 0x0000000005077207 */ /* 0x000fe40005800000 */
[----:B------:R-:W-:-:S07]  /*f1d0*/  SEL R5, R0, R5, !P3 ;  /* 0x0000000500057207 */ /* 0x000fce0005800000 */
.L_x_300:
[----:B------:R-:W-:-:S08]  /*f1e0*/  NOP ;  /* 0x0000000000007918 */ /* 0x000fd00000000000 */
[----:B------:R-:W0:-:S00]  /*f1f0*/  USETMAXREG.DEALLOC.CTAPOOL 0x28 ;  /* 0x00000028000079c8 */ /* 0x000e0000080e0500 */
[----:B------:R-:W-:-:S13]  /*f200*/  ISETP.NE.AND P0, PT, RZ, UR8, PT ;  /* 0x00000008ff007c0c */ /* 0x000fda000bf05270 */
[----:B------:R-:W-:Y:S05]  /*f210*/  @P0 EXIT ;  /* 0x000000000000094d */ /* 0x000fea0003800000 */
[----:B0-----:R-:W-:Y:S01]  /*f220*/  LOP3.LUT P0, RZ, R4, 0xff, RZ, 0xc0, !PT ;  /* 0x000000ff04ff7812 */ /* 0x001fe2000780c0ff */
[----:B------:R-:W-:Y:S02]  /*f230*/  IMAD.MOV.U32 R8, RZ, RZ, 0x1 ;  /* 0x00000001ff087424 */ /* 0x000fe400078e00ff */
[----:B------:R-:W-:-:S10]  /*f240*/  IMAD.MOV.U32 R11, RZ, RZ, RZ ;  /* 0x000000ffff0b7224 */ /* 0x000fd400078e00ff */
[----:B------:R-:W-:Y:S05]  /*f250*/  @!P0 BRA `(.L_x_303) ;  /* 0x0000000c00608947 */ /* 0x000fea0003800000 */
[----:B------:R-:W0:Y:S01]  /*f260*/  S2UR UR12, SR_CgaCtaId ;  /* 0x00000000000c79c3 */ /* 0x000e220000008800 */
[----:B------:R-:W-:Y:S01]  /*f270*/  ULDC UR4, c[0x0][0x28c] ;  /* 0x0000a30000047ab9 */ /* 0x000fe20000000800 */
[----:B------:R-:W-:Y:S01]  /*f280*/  ULDC UR6, c[0x0][0x658] ;  /* 0x0001960000067ab9 */ /* 0x000fe20000000800 */
[----:B------:R-:W-:Y:S01]  /*f290*/  UIADD3 UR10, UR4, 0x7f, URZ ;  /* 0x0000007f040a7890 */ /* 0x000fe2000fffe03f */
[----:B------:R-:W-:Y:S01]  /*f2a0*/  BSSY B0, `(.L_x_303) ;  /* 0x00000d3000007945 */ /* 0x000fe20003800000 */
[----:B------:R-:W-:Y:S01]  /*f2b0*/  UMOV UR7, 0xffffffff ;  /* 0xffffffff00077882 */ /* 0x000fe20000000000 */
[----:B------:R-:W-:Y:S01]  /*f2c0*/  ULDC UR5, c[0x0][0x600] ;  /* 0x0001800000057ab9 */ /* 0x000fe20000000800 */
[----:B------:R-:W-:Y:S01]  /*f2d0*/  UMOV UR9, 0x1 ;  /* 0x0000000100097882 */ /* 0x000fe20000000000 */
[----:B------:R-:W-:Y:S01]  /*f2e0*/  USHF.L.U32 UR7, UR7, UR6, URZ ;  /* 0x0000000607077299 */ /* 0x000fe2000800063f */
[----:B------:R-:W-:Y:S01]  /*f2f0*/  IMAD.MOV.U32 R10, RZ, RZ, 0x1 ;  /* 0x00000001ff0a7424 */ /* 0x000fe200078e00ff */
[----:B------:R-:W-:Y:S01]  /*f300*/  UIADD3 UR4, UR5, -0x1, URZ ;  /* 0xffffffff05047890 */ /* 0x000fe2000fffe03f */
[----:B------:R-:W-:Y:S01]  /*f310*/  IMAD.MOV.U32 R8, RZ, RZ, 0x1 ;  /* 0x00000001ff087424 */ /* 0x000fe200078e00ff */
[----:B------:R-:W-:Y:S01]  /*f320*/  USHF.R.S32.HI UR11, URZ, 0x1f, UR10 ;  /* 0x0000001f3f0b7899 */ /* 0x000fe2000801140a */
[----:B------:R-:W-:Y:S01]  /*f330*/  IMAD.MOV.U32 R11, RZ, RZ, RZ ;  /* 0x000000ffff0b7224 */ /* 0x000fe200078e00ff */
[----:B------:R-:W-:Y:S01]  /*f340*/  ULDC UR8, c[0x0][0xc] ;  /* 0x0000030000087ab9 */ /* 0x000fe20000000800 */
[----:B------:R-:W-:-:S02]  /*f350*/  USHF.L.U32 UR5, UR9, UR6, URZ ;  /* 0x0000000609057299 */ /* 0x000fc4000800063f */
[----:B------:R-:W-:Y:S01]  /*f360*/  ULEA.HI UR11, UR11, UR10, URZ, 0x7 ;  /* 0x0000000a0b0b7291 */ /* 0x000fe2000f8f383f */
[----:B------:R-:W-:Y:S01]  /*f370*/  ULDC UR9, c[0x0][0x10] ;  /* 0x0000040000097ab9 */ /* 0x000fe20000000800 */
[----:B------:R-:W-:Y:S02]  /*f380*/  ULOP3.LUT UR6, URZ, UR7, URZ, 0x33, !UPT ;  /* 0x000000073f067292 */ /* 0x000fe4000f8e333f */
[----:B------:R-:W-:Y:S01]  /*f390*/  UIMAD.WIDE.U32 UR8, UR8, UR9, URZ ;  /* 0x00000009080872a5 */ /* 0x000fe2000f8e003f */
[----:B------:R-:W-:Y:S01]  /*f3a0*/  ULDC UR7, c[0x0][0x14] ;  /* 0x0000050000077ab9 */ /* 0x000fe20000000800 */
[----:B------:R-:W-:Y:S01]  /*f3b0*/  USHF.R.S32.HI UR20, URZ, 0x7, UR11 ;  /* 0x000000073f147899 */ /* 0x000fe2000801140b */
[----:B0-----:R-:W-:Y:S01]  /*f3c0*/  IMAD.U32 R0, RZ, RZ, UR12 ;  /* 0x0000000cff007e24 */ /* 0x001fe2000f8e00ff */
[----:B------:R-:W-:Y:S02]  /*f3d0*/  UIMAD.WIDE.U32 UR24, UR8, UR7, URZ ;  /* 0x00000007081872a5 */ /* 0x000fe4000f8e003f */
[----:B------:R-:W-:-:S02]  /*f3e0*/  UIMAD UR18, UR9, UR7, URZ ;  /* 0x00000007091272a4 */ /* 0x000fc4000f8e023f */
[----:B------:R-:W-:Y:S02]  /*f3f0*/  ULOP3.LUT UR23, UR13, 0x2, URZ, 0xfc, !UPT ;  /* 0x000000020d177892 */ /* 0x000fe4000f8efc3f */
[----:B------:R-:W-:Y:S02]  /*f400*/  UIADD3 UR18, UR25, UR18, URZ ;  /* 0x0000001219127290 */ /* 0x000fe4000fffe03f */
[----:B------:R-:W-:Y:S01]  /*f410*/  UIADD3 UR28, UR20, 0x1, URZ ;  /* 0x00000001141c7890 */ /* 0x000fe2000fffe03f */
[----:B------:R-:W-:-:S11]  /*f420*/  ULDC.64 UR26, c[0x0][0x198] ;  /* 0x00006600001a7ab9 */ /* 0x000fd60000000a00 */
.L_x_314:
[----:B------:R-:W-:-:S03]  /*f430*/  UMOV UR7, 0xffffffff ;  /* 0xffffffff00077882 */ /* 0x000fc60000000000 */
[----:B------:R-:W-:Y:S05]  /*f440*/  BRA.DIV UR7, `(.L_x_304) ;  /* 0x0000001207047947 */ /* 0x000fea000b800000 */
[----:B------:R-:W-:-:S13]  /*f450*/  ELECT P0, URZ, PT ;  /* 0x00000000003f782f */ /* 0x000fda0003800000 */
.L_x_326:
[----:B------:R-:W0:Y:S01]  /*f460*/  LDC R2, c[0x0][0x28c] ;  /* 0x0000a300ff027b82 */ /* 0x000e220000000800 */
[----:B------:R-:W-:Y:S01]  /*f470*/  BSSY B1, `(.L_x_305) ;  /* 0x000003c000017945 */ /* 0x000fe20003800000 */
[----:B0-----:R-:W-:-:S13]  /*f480*/  ISETP.LT.OR P0, PT, R2, 0x1, !P0 ;  /* 0x000000010200780c */ /* 0x001fda0004701670 */
[----:B------:R-:W-:Y:S05]  /*f490*/  @P0 BRA `(.L_x_306) ;  /* 0x0000000000e40947 */ /* 0x000fea0003800000 */
[----:B------:R-:W-:Y:S02]  /*f4a0*/  IMAD R5, R5, 0x2, R0 ;  /* 0x0000000205057824 */ /* 0x000fe400078e0200 */
[----:B------:R-:W-:Y:S02]  /*f4b0*/  IMAD.SHL.U32 R9, R7, 0x100, RZ ;  /* 0x0000010007097824 */ /* 0x000fe400078e00ff */
[----:B------:R-:W-:Y:S02]  /*f4c0*/  IMAD.MOV.U32 R14, RZ, RZ, RZ ;  /* 0x000000ffff0e7224 */ /* 0x000fe400078e00ff */
[----:B------:R-:W-:Y:S02]  /*f4d0*/  IMAD.U32 R15, RZ, RZ, UR28 ;  /* 0x0000001cff0f7e24 */ /* 0x000fe4000f8e00ff */
[----:B------:R-:W-:Y:S02]  /*f4e0*/  IMAD.MOV.U32 R2, RZ, RZ, R8 ;  /* 0x000000ffff027224 */ /* 0x000fe400078e0008 */
[----:B------:R-:W-:-:S02]  /*f4f0*/  IMAD.MOV.U32 R3, RZ, RZ, R11 ;  /* 0x000000ffff037224 */ /* 0x000fc400078e000b */
[----:B------:R-:W-:-:S07]  /*f500*/  IMAD.SHL.U32 R7, R5, 0x40, RZ ;  /* 0x0000004005077824 */ /* 0x000fce00078e00ff */
.L_x_309:
[----:B------:R-:W0:Y:S01]  /*f510*/  S2UR UR7, SR_CgaCtaId ;  /* 0x00000000000779c3 */ /* 0x000e220000008800 */
[----:B------:R-:W1:Y:S01]  /*f520*/  S2R R16, SR_TID.X ;  /* 0x0000000000107919 */ /* 0x000e620000002100 */
[----:B------:R-:W-:Y:S02]  /*f530*/  MOV R5, 0x400 ;  /* 0x0000040000057802 */ /* 0x000fe40000000f00 */
[----:B------:R-:W-:Y:S01]  /*f540*/  SHF.L.U32 R4, R2, 0x1f, RZ ;  /* 0x0000001f02047819 */ /* 0x000fe200000006ff */
[----:B0-----:R-:W-:-:S05]  /*f550*/  IMAD.U32 R0, RZ, RZ, UR7 ;  /* 0x00000007ff007e24 */ /* 0x001fca000f8e00ff */
[----:B------:R-:W-:Y:S02]  /*f560*/  LEA R12, R0, R5, 0x18 ;  /* 0x00000005000c7211 */ /* 0x000fe400078ec0ff */
[----:B-1----:R-:W-:-:S03]  /*f570*/  LOP3.LUT P1, RZ, R16, 0x7f, RZ, 0xc0, !PT ;  /* 0x0000007f10ff7812 */ /* 0x002fc6000782c0ff */
[----:B------:R-:W-:-:S04]  /*f580*/  IMAD R13, R3, 0x8, R12 ;  /* 0x00000008030d7824 */ /* 0x000fc800078e020c */
[----:B------:R-:W0:Y:S06]  /*f590*/  SYNCS.PHASECHK.TRANS64.TRYWAIT P0, [R13+URZ+0x28], R4 ;  /* 0x000028040d0075a7 */ /* 0x000e2c000800017f */
[----:B------:R-:W1:Y:S01]  /*f5a0*/  @!P1 LDC R5, c[0x0][0x500] ;  /* 0x00014000ff059b82 */ /* 0x000e620000000800 */
[----:B0-----:R-:W-:Y:S05]  /*f5b0*/  @!P0 BRA `(.L_x_307) ;  /* 0x0000000c00c88947 */ /* 0x001fea0003800000 */
.L_x_327:
[----:B------:R-:W-:Y:S01]  /*f5c0*/  UPRMT UR7, UR23, 0x9910, URZ ;  /* 0x0000991017077896 */ /* 0x000fe2000800003f */
[----:B-1----:R1:W-:Y:S03]  /*f5d0*/  @!P1 SYNCS.ARRIVE.TRANS64 RZ, [R13+URZ], R5 ;  /* 0x000000050dff99a7 */ /* 0x0023e6000800003f */
[----:B------:R-:W-:-:S06]  /*f5e0*/  UISETP.NE.AND UP0, UPT, UR7, 0x2, UPT ;  /* 0x000000020700788c */ /* 0x000fcc000bf05270 */
[----:B------:R-:W-:-:S13]  /*f5f0*/  PLOP3.LUT P0, PT, PT, PT, UP0, 0x80, 0x0 ;  /* 0x000000000000781c */ /* 0x000fda0003f0f008 */
[----:B-1----:R-:W-:Y:S05]  /*f600*/  @P0 BRA `(.L_x_308) ;  /* 0x0000000000040947 */ /* 0x002fea0003800000 */
[----:B------:R-:W-:Y:S01]  /*f610*/  BPT.TRAP 0x1 ;  /* 0x000000040000795c */ /* 0x000fe20000300000 */
.L_x_308:
[----:B0-----:R-:W-:Y:S01]  /*f620*/  IMAD R4, R3, 0x2, R0 ;  /* 0x0000000203047824 */ /* 0x001fe200078e0200 */
[----:B------:R-:W-:Y:S01]  /*f630*/  R2UR UR9, R13 ;  /* 0x000000000d0972ca */ /* 0x000fe200000e0000 */
[----:B------:R-:W-:Y:S01]  /*f640*/  VIADD R15, R15, 0xffffffff ;  /* 0xffffffff0f0f7836 */ /* 0x000fe20000000000 */
[----:B------:R-:W-:Y:S01]  /*f650*/  UIADD3 UR14, UP0, UR26, 0xf0, URZ ;  /* 0x000000f01a0e7890 */ /* 0x000fe2000ff1e03f */
[--C-:B------:R-:W-:Y:S01]  /*f660*/  IMAD.U32 R4, R4, 0x2000, R12.reuse ;  /* 0x0000200004047824 */ /* 0x100fe200078e000c */
[----:B------:R-:W-:Y:S01]  /*f670*/  R2UR UR11, R7 ;  /* 0x00000000070b72ca */ /* 0x000fe200000e0000 */
[C---:B------:R-:W-:Y:S01]  /*f680*/  IMAD R12, R3.reuse, 0x8000, R12 ;  /* 0x00008000030c7824 */ /* 0x040fe200078e020c */
[----:B------:R-:W-:Y:S01]  /*f690*/  R2UR UR10, R14 ;  /* 0x000000000e0a72ca */ /* 0x000fe200000e0000 */
[----:B------:R-:W-:Y:S01]  /*f6a0*/  UIADD3 UR30, UP1, UR26, 0x1f0, URZ ;  /* 0x000001f01a1e7890 */ /* 0x000fe2000ff3e03f */
[----:B------:R-:W-:Y:S01]  /*f6b0*/  R2UR UR7, R4 ;  /* 0x00000000040772ca */ /* 0x000fe200000e0000 */
[----:B------:R-:W-:Y:S01]  /*f6c0*/  UIADD3.X UR15, URZ, UR27, URZ, UP0, !UPT ;  /* 0x0000001b3f0f7290 */ /* 0x000fe200087fe43f */
[----:B------:R-:W-:Y:S01]  /*f6d0*/  R2UR UR8, R12 ;  /* 0x000000000c0872ca */ /* 0x000fe200000e0000 */
[----:B------:R-:W-:Y:S01]  /*f6e0*/  VIADD R3, R3, 0x1 ;  /* 0x0000000103037836 */ /* 0x000fe20000000000 */
[----:B------:R-:W-:Y:S01]  /*f6f0*/  R2UR UR12, R6 ;  /* 0x00000000060c72ca */ /* 0x000fe200000e0000 */
[----:B------:R-:W-:Y:S01]  /*f700*/  UIADD3.X UR31, URZ, UR27, URZ, UP1, !UPT ;  /* 0x0000001b3f1f7290 */ /* 0x000fe20008ffe43f */
[----:B------:R-:W-:Y:S01]  /*f710*/  R2UR UR21, R9 ;  /* 0x00000000091572ca */ /* 0x000fe200000e0000 */
[----:B------:R-:W-:Y:S01]  /*f720*/  UMOV UR22, 0x30000 ;  /* 0x0003000000167882 */ /* 0x000fe20000000000 */
[----:B------:R-:W-:Y:S01]  /*f730*/  ISETP.GT.AND P1, PT, R15, 0x1, PT ;  /* 0x000000010f00780c */ /* 0x000fe20003f24270 */
[----:B------:R-:W-:Y:S01]  /*f740*/  UMOV UR16, 0x0 ;  /* 0x0000000000107882 */ /* 0x000fe20000000000 */
[----:B------:R-:W-:Y:S01]  /*f750*/  UMOV UR17, 0x10000000 ;  /* 0x1000000000117882 */ /* 0x000fe20000000000 */
[----:B------:R-:W-:Y:S01]  /*f760*/  ISETP.NE.AND P0, PT, R3, 0x5, PT ;  /* 0x000000050300780c */ /* 0x000fe20003f05270 */
[----:B------:R-:W-:Y:S01]  /*f770*/  VIADD R14, R14, 0x80 ;  /* 0x000000800e0e7836 */ /* 0x000fe20000000000 */
[----:B------:R-:W-:-:S02]  /*f780*/  UIADD3 UR7, UR7, 0x100, URZ ;  /* 0x0000010007077890 */ /* 0x000fc4000fffe03f */
[----:B------:R-:W-:Y:S01]  /*f790*/  UIADD3 UR19, UR8, 0x14100, URZ ;  /* 0x0001410008137890 */ /* 0x000fe2000fffe03f */
[----:B------:R-:W-:Y:S02]  /*f7a0*/  SEL R5, RZ, 0x1, P0 ;  /* 0x00000001ff057807 */ /* 0x000fe40000000000 */
[----:B------:R-:W-:Y:S02]  /*f7b0*/  SEL R3, R3, RZ, P0 ;  /* 0x000000ff03037207 */ /* 0x000fe40000000000 */
[----:B------:R-:W-:Y:S01]  /*f7c0*/  UMOV UR8, UR7 ;  /* 0x0000000700087c82 */ /* 0x000fe20008000000 */
[----:B------:R-:W-:Y:S01]  /*f7d0*/  LOP3.LUT R2, R2, R5, RZ, 0x3c, !PT ;  /* 0x0000000502027212 */ /* 0x000fe200078e3cff */
[----:B------:R0:W-:Y:S02]  /*f7e0*/  UTMALDG.3D.MULTICAST [UR8], [UR14], UR22, desc[UR16] ;  /* 0x000010080e0073b4 */ /* 0x0001e40008011816 */
[----:B0-----:R-:W-:Y:S01]  /*f7f0*/  UMOV UR8, UR19 ;  /* 0x0000001300087c82 */ /* 0x001fe20008000000 */
[----:B------:R-:W-:-:S02]  /*f800*/  UMOV UR11, UR21 ;  /* 0x00000015000b7c82 */ /* 0x000fc40008000000 */
[----:B------:R0:W-:Y:S02]  /*f810*/  UTMALDG.3D [UR8], [UR30], desc[UR16] ;  /* 0x000010081e0075b4 */ /* 0x0001e40008011000 */
[----:B0-----:R-:W-:Y:S05]  /*f820*/  @P1 BRA `(.L_x_309) ;  /* 0xfffffffc00381947 */ /* 0x001fea000383ffff */
.L_x_306:
[----:B------:R-:W-:Y:S05]  /*f830*/  BSYNC B1 ;  /* 0x0000000000017941 */ /* 0x000fea0003800000 */
.L_x_305:
[----:B------:R-:W2:Y:S01]  /*f840*/  LDL.LU R17, [R1+0x74] ;  /* 0x0000740001117983 */ /* 0x000ea20000300800 */
[----:B------:R-:W-:Y:S01]  /*f850*/  LOP3.LUT P1, RZ, R10, 0xff, RZ, 0xc0, !PT ;  /* 0x000000ff0aff7812 */ /* 0x000fe2000782c0ff */
[----:B------:R-:W-:Y:S01]  /*f860*/  VIADD R4, R11, UR20 ;  /* 0x000000140b047c36 */ /* 0x000fe20008000000 */
[----:B------:R-:W-:Y:S01]  /*f870*/  ULDC.64 UR8, c[0x0][0x650] ;  /* 0x0001940000087ab9 */ /* 0x000fe20000000a00 */
[----:B------:R-:W3:Y:S01]  /*f880*/  LDL.LU R16, [R1+0x78] ;  /* 0x0000780001107983 */ /* 0x000ee20000300800 */
[----:B------:R-:W-:Y:S01]  /*f890*/  IMAD.U32 R6, RZ, RZ, UR20 ;  /* 0x00000014ff067e24 */ /* 0x000fe2000f8e00ff */
[----:B------:R-:W-:Y:S01]  /*f8a0*/  UISETP.GE.U32.AND UP0, UPT, UR20, 0x5, UPT ;  /* 0x000000051400788c */ /* 0x000fe2000bf06070 */
[----:B------:R-:W-:Y:S01]  /*f8b0*/  ISETP.GT.U32.AND P0, PT, R4, 0x4, PT ;  /* 0x000000040400780c */ /* 0x000fe20003f04070 */
[----:B------:R-:W-:Y:S01]  /*f8c0*/  BSSY B1, `(.L_x_310) ;  /* 0x000006e000017945 */ /* 0x000fe20003800000 */
[----:B------:R-:W-:Y:S01]  /*f8d0*/  IMAD.MOV.U32 R7, RZ, RZ, -0x1 ;  /* 0xffffffffff077424 */ /* 0x000fe200078e00ff */
[----:B------:R-:W-:-:S02]  /*f8e0*/  PRMT R10, RZ, 0x7610, R10 ;  /* 0x00007610ff0a7816 */ /* 0x000fc4000000000a */
[----:B------:R-:W-:Y:S01]  /*f8f0*/  ISETP.LT.U32.AND P0, PT, R6, 0x5, P0 ;  /* 0x000000050600780c */ /* 0x000fe20000701070 */
[----:B------:R-:W-:Y:S01]  /*f900*/  IMAD.MOV.U32 R6, RZ, RZ, -0x1 ;  /* 0xffffffffff067424 */ /* 0x000fe200078e00ff */
[----:B------:R-:W0:Y:S01]  /*f910*/  @P1 S2R R0, SR_CgaCtaId ;  /* 0x0000000000001919 */ /* 0x000e220000008800 */
[----:B------:R-:W-:Y:S02]  /*f920*/  @P1 MOV R3, 0x400 ;  /* 0x0000040000031802 */ /* 0x000fe40000000f00 */
[----:B------:R-:W-:Y:S02]  /*f930*/  PLOP3.LUT P2, PT, PT, PT, UP0, 0x80, 0x0 ;  /* 0x000000000000781c */ /* 0x000fe40003f4f008 */
[----:B0-----:R-:W-:Y:S01]  /*f940*/  @P1 LEA R5, R0, R3, 0x18 ;  /* 0x0000000300051211 */ /* 0x001fe200078ec0ff */
[----:B------:R-:W-:-:S03]  /*f950*/  IMAD.WIDE.U32 R2, R4, -0x33333333, RZ ;  /* 0xcccccccd04027825 */ /* 0x000fc600078e00ff */
[----:B------:R0:W-:Y:S01]  /*f960*/  @P1 SYNCS.ARRIVE.TRANS64.A1T0 RZ, [R5+URZ+0x68], RZ ;  /* 0x000068ff05ff19a7 */ /* 0x0001e2000810003f */
[----:B------:R-:W-:Y:S02]  /*f970*/  PRMT R2, RZ, 0x7610, R2 ;  /* 0x00007610ff027816 */ /* 0x000fe40000000002 */
[----:B0-----:R-:W-:Y:S02]  /*f980*/  SHF.R.U32.HI R5, RZ, 0x2, R3 ;  /* 0x00000002ff057819 */ /* 0x001fe40000011603 */
[----:B------:R-:W-:-:S03]  /*f990*/  SEL R3, RZ, 0x1, !P0 ;  /* 0x00000001ff037807 */ /* 0x000fc60004000000 */
[----:B------:R-:W-:Y:S01]  /*f9a0*/  IMAD R11, R5, -0x5, R4 ;  /* 0xfffffffb050b7824 */ /* 0x000fe200078e0204 */
[----:B------:R-:W-:-:S04]  /*f9b0*/  LOP3.LUT R8, R8, R3, RZ, 0x3c, !PT ;  /* 0x0000000308087212 */ /* 0x000fc800078e3cff */
[----:B------:R-:W-:Y:S01]  /*f9c0*/  @P2 LOP3.LUT R8, R8, 0x1, R5, 0x78, !PT ;  /* 0x0000000108082812 */ /* 0x000fe200078e7805 */
[----:B------:R-:W-:Y:S01]  /*f9d0*/  IMAD.MOV.U32 R5, RZ, RZ, -0x1 ;  /* 0xffffffffff057424 */ /* 0x000fe200078e00ff */
[----:B---3--:R-:W-:-:S04]  /*f9e0*/  IADD3 R16, P1, R16, UR24, RZ ;  /* 0x0000001810107c10 */ /* 0x008fc8000ff3e0ff */
[----:B--2---:R-:W-:Y:S01]  /*f9f0*/  IADD3.X R17, R17, UR18, RZ, P1, !PT ;  /* 0x0000001211117c10 */ /* 0x004fe20008ffe4ff */
[----:B------:R0:W-:Y:S01]  /*fa00*/  STL [R1+0x78], R16 ;  /* 0x0000781001007387 */ /* 0x0001e20000100800 */
[----:B------:R-:W-:-:S03]  /*fa10*/  ISETP.GE.U32.AND P0, PT, R16, UR8, PT ;  /* 0x0000000810007c0c */ /* 0x000fc6000bf06070 */
[----:B------:R0:W-:Y:S01]  /*fa20*/  STL [R1+0x74], R17 ;  /* 0x0000741101007387 */ /* 0x0001e20000100800 */
[----:B------:R-:W-:-:S13]  /*fa30*/  ISETP.GE.U32.AND.EX P0, PT, R17, UR9, PT, P0 ;  /* 0x0000000911007c0c */ /* 0x000fda000bf06100 */
[----:B0-----:R-:W-:Y:S05]  /*fa40*/  @P0 BRA `(.L_x_311) ;  /* 0x0000000400540947 */ /* 0x001fea0003800000 */
[----:B------:R-:W-:Y:S01]  /*fa50*/  ULDC.64 UR8, c[0x0][0x628] ;  /* 0x00018a0000087ab9 */ /* 0x000fe20000000a00 */
[----:B------:R-:W0:Y:S01]  /*fa60*/  S2R R12, SR_CTAID.X ;  /* 0x00000000000c7919 */ /* 0x000e220000002500 */
[----:B------:R-:W-:Y:S01]  /*fa70*/  ISETP.NE.U32.AND P0, PT, RZ, UR8, PT ;  /* 0x00000008ff007c0c */ /* 0x000fe2000bf05070 */
[----:B------:R-:W-:Y:S01]  /*fa80*/  ULDC UR10, c[0x0][0x630] ;  /* 0x00018c00000a7ab9 */ /* 0x000fe20000000800 */
[----:B------:R-:W-:Y:S01]  /*fa90*/  IMAD.MOV.U32 R2, RZ, RZ, R16 ;  /* 0x000000ffff027224 */ /* 0x000fe200078e0010 */
[----:B------:R-:W1:Y:S01]  /*faa0*/  S2R R9, SR_CTAID.Y ;  /* 0x0000000000097919 */ /* 0x000e620000002600 */
[----:B------:R-:W-:Y:S01]  /*fab0*/  ISETP.NE.AND.EX P0, PT, RZ, UR9, PT, P0 ;  /* 0x00000009ff007c0c */ /* 0x000fe2000bf05300 */
[----:B------:R-:W-:-:S12]  /*fac0*/  IMAD.MOV.U32 R3, RZ, RZ, R17 ;  /* 0x000000ffff037224 */ /* 0x000fd800078e0011 */
[----:B------:R-:W-:Y:S05]  /*fad0*/  @!P0 BRA `(.L_x_312) ;  /* 0x0000000000288947 */ /* 0x000fea0003800000 */
[----:B------:R-:W-:Y:S02]  /*fae0*/  ULDC UR7, c[0x0][0x634] ;  /* 0x00018d0000077ab9 */ /* 0x000fe40000000800 */
[----:B------:R-:W-:-:S05]  /*faf0*/  IADD3 R7, P0, R16, UR7, RZ ;  /* 0x0000000710077c10 */ /* 0x000fca000ff1e0ff */
[----:B------:R-:W-:-:S04]  /*fb00*/  IMAD.X R13, RZ, RZ, R17, P0 ;  /* 0x000000ffff0d7224 */ /* 0x000fc800000e0611 */
[----:B------:R-:W-:-:S04]  /*fb10*/  IMAD.WIDE.U32 R4, R13, UR8, RZ ;  /* 0x000000080d047c25 */ /* 0x000fc8000f8e00ff */
[----:B------:R-:W-:-:S04]  /*fb20*/  IMAD.WIDE.U32 R4, P0, R7, UR9, R4 ;  /* 0x0000000907047c25 */ /* 0x000fc8000f800004 */
[----:B------:R-:W-:-:S04]  /*fb30*/  IMAD.WIDE.U32 R6, R7, UR8, RZ ;  /* 0x0000000807067c25 */ /* 0x000fc8000f8e00ff */
[----:B------:R-:W-:Y:S01]  /*fb40*/  IMAD.X R3, RZ, RZ, RZ, P0 ;  /* 0x000000ffff037224 */ /* 0x000fe200000e06ff */
[----:B------:R-:W-:Y:S01]  /*fb50*/  IADD3 RZ, P0, R7, R4, RZ ;  /* 0x0000000407ff7210 */ /* 0x000fe20007f1e0ff */
[----:B------:R-:W-:-:S04]  /*fb60*/  IMAD.MOV.U32 R2, RZ, RZ, R5 ;  /* 0x000000ffff027224 */ /* 0x000fc800078e0005 */
[----:B------:R-:W-:-:S08]  /*fb70*/  IMAD.WIDE.U32.X R2, R13, UR9, R2, P0 ;  /* 0x000000090d027c25 */ /* 0x000fd000080e0402 */
.L_x_312:
[--C-:B------:R-:W-:Y:S01]  /*fb80*/  SHF.R.U64 R6, R2, UR10, R3.reuse ;  /* 0x0000000a02067c19 */ /* 0x100fe20008001203 */
[----:B------:R-:W-:Y:S01]  /*fb90*/  ULDC.64 UR8, c[0x0][0x620] ;  /* 0x0001880000087ab9 */ /* 0x000fe20000000a00 */
[----:B------:R-:W-:Y:S01]  /*fba0*/  SHF.R.U32.HI R2, RZ, UR10, R3 ;  /* 0x0000000aff027c19 */ /* 0x000fe20008011603 */
[----:B------:R-:W-:Y:S01]  /*fbb0*/  IMAD.MOV.U32 R3, RZ, RZ, R17 ;  /* 0x000000ffff037224 */ /* 0x000fe200078e0011 */
[----:B------:R-:W-:Y:S01]  /*fbc0*/  IADD3 R5, P0, RZ, -R6, RZ ;  /* 0x80000006ff057210 */ /* 0x000fe20007f1e0ff */
[----:B------:R-:W-:Y:S01]  /*fbd0*/  ULDC UR7, c[0x0][0x150] ;  /* 0x0000540000077ab9 */ /* 0x000fe20000000800 */
[----:B0-----:R-:W-:Y:S01]  /*fbe0*/  I2FP.F32.U32 R7, R12 ;  /* 0x0000000c00077245 */ /* 0x001fe20000201000 */
[----:B------:R-:W0:Y:S01]  /*fbf0*/  LDC R19, c[0x0][0x144] ;  /* 0x00005100ff137b82 */ /* 0x000e220000000800 */
[----:B------:R-:W-:Y:S01]  /*fc00*/  ULDC.64 UR10, c[0x0][0x640] ;  /* 0x00019000000a7ab9 */ /* 0x000fe20000000a00 */
[----:B------:R-:W-:Y:S01]  /*fc10*/  IMAD.X R2, RZ, RZ, ~R2, P0 ;  /* 0x000000ffff027224 */ /* 0x000fe200000e0e02 */
[----:B------:R-:W-:-:S03]  /*fc20*/  ISETP.NE.U32.AND P0, PT, RZ, UR10, PT ;  /* 0x0000000aff007c0c */ /* 0x000fc6000bf05070 */
[----:B------:R-:W-:Y:S01]  /*fc30*/  IMAD R4, R2, UR8, RZ ;  /* 0x0000000802047c24 */ /* 0x000fe2000f8e02ff */
[----:B------:R-:W-:Y:S01]  /*fc40*/  ISETP.NE.AND.EX P0, PT, RZ, UR11, PT, P0 ;  /* 0x0000000bff007c0c */ /* 0x000fe2000bf05300 */
[----:B------:R-:W-:Y:S01]  /*fc50*/  IMAD.MOV.U32 R2, RZ, RZ, R16 ;  /* 0x000000ffff027224 */ /* 0x000fe200078e0010 */
[----:B------:R-:W2:Y:S03]  /*fc60*/  LDC R14, c[0x0][0x148] ;  /* 0x00005200ff0e7b82 */ /* 0x000ea60000000800 */
[----:B------:R-:W-:Y:S01]  /*fc70*/  IMAD.WIDE.U32 R2, R5, UR8, R2 ;  /* 0x0000000805027c25 */ /* 0x000fe2000f8e0002 */
[----:B------:R-:W-:-:S03]  /*fc80*/  ULDC UR8, c[0x0][0x154] ;  /* 0x0000550000087ab9 */ /* 0x000fc60000000800 */
[----:B------:R-:W-:Y:S02]  /*fc90*/  IMAD R5, R5, UR9, R4 ;  /* 0x0000000905057c24 */ /* 0x000fe4000f8e0204 */
[----:B------:R-:W-:Y:S01]  /*fca0*/  FMUL R4, R7, UR7 ;  /* 0x0000000707047c20 */ /* 0x000fe20008400000 */
[----:B------:R-:W-:Y:S01]  /*fcb0*/  ULDC UR7, c[0x0][0x618] ;  /* 0x0001860000077ab9 */ /* 0x000fe20000000800 */
[----:B------:R-:W-:Y:S01]  /*fcc0*/  ULDC UR9, c[0x0][0x608] ;  /* 0x0001820000097ab9 */ /* 0x000fe20000000800 */
[----:B------:R-:W-:-:S03]  /*fcd0*/  IMAD.IADD R3, R3, 0x1, R5 ;  /* 0x0000000103037824 */ /* 0x000fc600078e0205 */
[----:B------:R-:W3:Y:S02]  /*fce0*/  F2I.U32.TRUNC.NTZ R4, R4 ;  /* 0x0000000400047305 */ /* 0x000ee4000020f000 */
[----:B------:R-:W-:Y:S02]  /*fcf0*/  SHF.R.U64 R7, R2, UR7, R3 ;  /* 0x0000000702077c19 */ /* 0x000fe40008001203 */
[----:B-1----:R-:W-:-:S05]  /*fd00*/  I2FP.F32.U32 R2, R9 ;  /* 0x0000000900027245 */ /* 0x002fca0000201000 */
[----:B------:R-:W-:Y:S01]  /*fd10*/  FMUL R5, R2, UR8 ;  /* 0x0000000802057c20 */ /* 0x000fe20008400000 */
[----:B------:R-:W-:Y:S01]  /*fd20*/  SHF.R.U32.HI R2, RZ, UR7, R3 ;  /* 0x00000007ff027c19 */ /* 0x000fe20008011603 */
[----:B------:R-:W-:Y:S02]  /*fd30*/  ULDC UR7, c[0x0][0x658] ;  /* 0x0001960000077ab9 */ /* 0x000fe40000000800 */
[----:B------:R1:W4:Y:S01]  /*fd40*/  F2I.U32.TRUNC.NTZ R16, R5 ;  /* 0x0000000500107305 */ /* 0x000322000020f000 */
[----:B------:R-:W-:Y:S01]  /*fd50*/  SHF.R.U64 R15, R7, UR9, R2 ;  /* 0x00000009070f7c19 */ /* 0x000fe20008001202 */
[----:B---3--:R-:W-:Y:S01]  /*fd60*/  IMAD.MOV R4, RZ, RZ, -R4 ;  /* 0x000000ffff047224 */ /* 0x008fe200078e0a04 */
[----:B------:R-:W-:-:S03]  /*fd70*/  SHF.R.U32.HI R2, RZ, UR9, R2 ;  /* 0x00000009ff027c19 */ /* 0x000fc60008011602 */
[----:B0-----:R-:W-:Y:S01]  /*fd80*/  IMAD R12, R19, R4, R12 ;  /* 0x00000004130c7224 */ /* 0x001fe200078e020c */
[--C-:B------:R-:W-:Y:S02]  /*fd90*/  SHF.R.U64 R13, R15, UR7, R2.reuse ;  /* 0x000000070f0d7c19 */ /* 0x100fe40008001202 */
[----:B------:R-:W-:-:S03]  /*fda0*/  SHF.R.U32.HI R17, RZ, UR7, R2 ;  /* 0x00000007ff117c19 */ /* 0x000fc60008011602 */
[----:B------:R-:W-:Y:S02]  /*fdb0*/  IMAD.MOV.U32 R2, RZ, RZ, R13 ;  /* 0x000000ffff027224 */ /* 0x000fe400078e000d */
[----:B------:R-:W-:Y:S01]  /*fdc0*/  IMAD.MOV.U32 R3, RZ, RZ, R17 ;  /* 0x000000ffff037224 */ /* 0x000fe200078e0011 */
[----:B-12-4-:R-:W-:Y:S06]  /*fdd0*/  @!P0 BRA `(.L_x_313) ;  /* 0x0000000000288947 */ /* 0x016fec0003800000 */
[----:B------:R-:W-:Y:S02]  /*fde0*/  ULDC UR7, c[0x0][0x64c] ;  /* 0x0001930000077ab9 */ /* 0x000fe40000000800 */
[----:B------:R-:W-:-:S05]  /*fdf0*/  IADD3 R3, P0, R13, UR7, RZ ;  /* 0x000000070d037c10 */ /* 0x000fca000ff1e0ff */
[----:B------:R-:W-:-:S04]  /*fe00*/  IMAD.X R17, RZ, RZ, R17, P0 ;  /* 0x000000ffff117224 */ /* 0x000fc800000e0611 */
[----:B------:R-:W-:-:S04]  /*fe10*/  IMAD.WIDE.U32 R4, R17, UR10, RZ ;  /* 0x0000000a11047c25 */ /* 0x000fc8000f8e00ff */
[----:B------:R-:W-:-:S04]  /*fe20*/  IMAD.WIDE.U32 R4, P0, R3, UR11, R4 ;  /* 0x0000000b03047c25 */ /* 0x000fc8000f800004 */
[----:B------:R-:W-:-:S04]  /*fe30*/  IMAD.WIDE.U32 R2, R3, UR10, RZ ;  /* 0x0000000a03027c25 */ /* 0x000fc8000f8e00ff */
[----:B------:R-:W-:Y:S01]  /*fe40*/  IMAD.MOV.U32 R2, RZ, RZ, R5 ;  /* 0x000000ffff027224 */ /* 0x000fe200078e0005 */
[----:B------:R-:W-:Y:S01]  /*fe50*/  IADD3 RZ, P1, R3, R4, RZ ;  /* 0x0000000403ff7210 */ /* 0x000fe20007f3e0ff */
[----:B------:R-:W-:-:S04]  /*fe60*/  IMAD.X R3, RZ, RZ, RZ, P0 ;  /* 0x000000ffff037224 */ /* 0x000fc800000e06ff */
[----:B------:R-:W-:-:S08]  /*fe70*/  IMAD.WIDE.U32.X R2, R17, UR11, R2, P1 ;  /* 0x0000000b11027c25 */ /* 0x000fd000088e0402 */
.L_x_313:
[----:B------:R-:W-:Y:S01]  /*fe80*/  ULDC UR7, c[0x0][0x648] ;  /* 0x0001920000077ab9 */ /* 0x000fe20000000800 */
[----:B------:R-:W-:Y:S01]  /*fe90*/  LOP3.LUT R15, R15, UR6, RZ, 0xc0, !PT ;  /* 0x000000060f0f7c12 */ /* 0x000fe2000f8ec0ff */
[----:B------:R-:W-:Y:S01]  /*fea0*/  IMAD.MOV R16, RZ, RZ, -R16 ;  /* 0x000000ffff107224 */ /* 0x000fe200078e0a10 */
[----:B------:R-:W-:Y:S01]  /*feb0*/  SHF.R.U64 R2, R2, UR7, R3 ;  /* 0x0000000702027c19 */ /* 0x000fe20008001203 */
[----:B------:R-:W-:Y:S01]  /*fec0*/  ULDC UR7, c[0x0][0x638] ;  /* 0x00018e0000077ab9 */ /* 0x000fe20000000800 */
[----:B------:R-:W-:Y:S01]  /*fed0*/  ULDC UR8, c[0x0][0x610] ;  /* 0x0001840000087ab9 */ /* 0x000fe20000000800 */
[----:B------:R-:W-:Y:S02]  /*fee0*/  @P3 IMAD R12, R14, R16, R9 ;  /* 0x000000100e0c3224 */ /* 0x000fe400078e0209 */
[----:B------:R-:W-:Y:S02]  /*fef0*/  IMAD.MOV R4, RZ, RZ, -R2 ;  /* 0x000000ffff047224 */ /* 0x000fe400078e0a02 */
[----:B------:R-:W-:Y:S01]  /*ff00*/  IMAD R5, R2, UR5, R15 ;  /* 0x0000000502057c24 */ /* 0x000fe2000f8e020f */
[----:B------:R-:W-:Y:S01]  /*ff10*/  LOP3.LUT R2, R7, UR4, RZ, 0xc0, !PT ;  /* 0x0000000407027c12 */ /* 0x000fe2000f8ec0ff */
[----:B------:R-:W-:Y:S01]  /*ff20*/  IMAD R13, R4, UR7, R13 ;  /* 0x00000007040d7c24 */ /* 0x000fe2000f8e020d */
[----:B------:R-:W-:Y:S01]  /*ff30*/  ULDC UR7, c[0x0][0x600] ;  /* 0x0001800000077ab9 */ /* 0x000fe20000000800 */
[----:B------:R-:W-:-:S02]  /*ff40*/  IMAD R5, R5, UR8, R12 ;  /* 0x0000000805057c24 */ /* 0x000fc4000f8e020c */
[----:B------:R-:W-:Y:S02]  /*ff50*/  IMAD R4, R13, UR7, R2 ;  /* 0x000000070d047c24 */ /* 0x000fe4000f8e0202 */
[----:B------:R-:W-:-:S03]  /*ff60*/  IMAD.MOV.U32 R3, RZ, RZ, 0x1 ;  /* 0x00000001ff037424 */ /* 0x000fc600078e00ff */
[----:B------:R-:W-:Y:S02]  /*ff70*/  SEL R7, R4, R5, !P3 ;  /* 0x0000000504077207 */ /* 0x000fe40005800000 */
[----:B------:R-:W-:Y:S02]  /*ff80*/  PRMT R2, R3, 0x7610, R2 ;  /* 0x0000761003027816 */ /* 0x000fe40000000002 */
[----:B------:R-:W-:-:S07]  /*ff90*/  SEL R5, R5, R4, !P3 ;  /* 0x0000000405057207 */ /* 0x000fce0005800000 */
.L_x_311:
[----:B------:R-:W-:Y:S05]  /*ffa0*/  BSYNC B1 ;  /* 0x0000000000017941 */ /* 0x000fea0003800000 */
.L_x_310:
[----:B------:R-:W-:-:S13]  /*ffb0*/  LOP3.LUT P0, RZ, R2, 0xff, RZ, 0xc0, !PT ;  /* 0x000000ff02ff7812 */ /* 0x000fda000780c0ff */
[----:B------:R-:W-:Y:S05]  /*ffc0*/  @P0 BRA `(.L_x_314) ;  /* 0xfffffff400180947 */ /* 0x000fea000383ffff */
[----:B------:R-:W-:Y:S05]  /*ffd0*/  BSYNC B0 ;  /* 0x0000000000007941 */ /* 0x000fea0003800000 */
.L_x_303:
[----:B------:R-:W-:-:S03]  /*ffe0*/  UMOV UR7, 0xffffffff ;  /* 0xffffffff00077882 */ /* 0x000fc60000000000 */
[----:B------:R-:W-:Y:S05]  /*fff0*/  BRA.DIV UR7, `(.L_x_315) ;  /* 0x00000006074c7947 */ /* 0x000fea000b800000 */
[----:B------:R-:W-:-:S13]  /*10000*/  ELECT P0, URZ, PT ;  /* 0x00000000003f782f */ /* 0x000fda0003800000 */
.L_x_330:
[----:B------:R-:W-:Y:S04]  /*10010*/  BSSY B0, `(.L_x_316) ;  /* 0x0000035000007945 */ /* 0x000fe80003800000 */
[----:B------:R-:W-:Y:S05]  /*10020*/  @!P0 BRA `(.L_x_317) ;  /* 0x0000000000cc8947 */ /* 0x000fea0003800000 */
[----:B------:R-:W-:-:S04]  /*10030*/  ULOP3.LUT UR7, UR13, 0x2, URZ, 0xfc, !UPT ;  /* 0x000000020d077892 */ /* 0x000fc8000f8efc3f */
[----:B------:R-:W-:-:S06]  /*10040*/  UISETP.NE.AND UP0, UPT, UR7, 0x3, UPT ;  /* 0x000000030700788c */ /* 0x000fcc000bf05270 */
[----:B------:R-:W-:-:S13]  /*10050*/  PLOP3.LUT P0, PT, PT, PT, UP0, 0x80, 0x0 ;  /* 0x000000000000781c */ /* 0x000fda0003f0f008 */
[----:B------:R-:W-:Y:S05]  /*10060*/  @!P0 BRA `(.L_x_318) ;  /* 0x0000000000048947 */ /* 0x000fea0003800000 */
[----:B------:R-:W-:Y:S01]  /*10070*/  BPT.TRAP 0x1 ;  /* 0x000000040000795c */ /* 0x000fe20000300000 */
.L_x_318:
[----:B------:R-:W0:Y:S01]  /*10080*/  S2R R3, SR_CgaCtaId ;  /* 0x0000000000037919 */ /* 0x000e220000008800 */
[----:B------:R-:W-:Y:S02]  /*10090*/  MOV R0, 0x400 ;  /* 0x0000040000007802 */ /* 0x000fe40000000f00 */
[----:B------:R-:W-:Y:S02]  /*100a0*/  SHF.L.U32 R2, R8, 0x1f, RZ ;  /* 0x0000001f08027819 */ /* 0x000fe400000006ff */
[----:B0-----:R-:W-:-:S05]  /*100b0*/  LEA R0, R3, R0, 0x18 ;  /* 0x0000000003007211 */ /* 0x001fca00078ec0ff */
[----:B------:R-:W-:-:S04]  /*100c0*/  VIADD R0, R0, 0x28 ;  /* 0x0000002800007836 */ /* 0x000fc80000000000 */
[C---:B------:R-:W-:Y:S02]  /*100d0*/  IMAD R5, R11.reuse, 0x8, R0 ;  /* 0x000000080b057824 */ /* 0x040fe400078e0200 */
[----:B------:R-:W-:Y:S02]  /*100e0*/  VIADD R11, R11, 0x1 ;  /* 0x000000010b0b7836 */ /* 0x000fe40000000000 */
[----:B------:R-:W0:Y:S03]  /*100f0*/  SYNCS.PHASECHK.TRANS64.TRYWAIT P0, [R5+URZ], R2 ;  /* 0x00000002050075a7 */ /* 0x000e26000800017f */
[----:B------:R-:W-:-:S04]  /*10100*/  ISETP.NE.AND P1, PT, R11, 0x5, PT ;  /* 0x000000050b00780c */ /* 0x000fc80003f25270 */
[----:B------:R-:W-:Y:S02]  /*10110*/  SEL R3, RZ, 0x1, P1 ;  /* 0x00000001ff037807 */ /* 0x000fe40000800000 */
[----:B------:R-:W-:Y:S02]  /*10120*/  SEL R11, R11, RZ, P1 ;  /* 0x000000ff0b0b7207 */ /* 0x000fe40000800000 */
[----:B------:R-:W-:-:S03]  /*10130*/  LOP3.LUT R8, R8, R3, RZ, 0x3c, !PT ;  /* 0x0000000308087212 */ /* 0x000fc600078e3cff */
[----:B------:R-:W-:Y:S01]  /*10140*/  IMAD R7, R11, 0x8, R0 ;  /* 0x000000080b077824 */ /* 0x000fe200078e0200 */
[----:B------:R-:W-:Y:S01]  /*10150*/  SHF.L.U32 R4, R8, 0x1f, RZ ;  /* 0x0000001f08047819 */ /* 0x000fe200000006ff */
[----:B0-----:R-:W-:Y:S06]  /*10160*/  @!P0 BRA `(.L_x_319) ;  /* 0x0000000400108947 */ /* 0x001fec0003800000 */
.L_x_331:
[----:B------:R-:W1:Y:S01]  /*10170*/  SYNCS.PHASECHK.TRANS64.TRYWAIT P0, [R7+URZ], R4 ;  /* 0x00000004070075a7 */ /* 0x000e62000800017f */
[----:B0-----:R-:W-:-:S05]  /*10180*/  VIADD R2, R11, 0x1 ;  /* 0x000000010b027836 */ /* 0x001fca0000000000 */
[----:B------:R-:W-:-:S04]  /*10190*/  ISETP.NE.AND P1, PT, R2, 0x5, PT ;  /* 0x000000050200780c */ /* 0x000fc80003f25270 */
[----:B------:R-:W-:Y:S02]  /*101a0*/  SEL R3, RZ, 0x1, P1 ;  /* 0x00000001ff037807 */ /* 0x000fe40000800000 */
[----:B------:R-:W-:Y:S02]  /*101b0*/  SEL R9, R2, RZ, P1 ;  /* 0x000000ff02097207 */ /* 0x000fe40000800000 */
[----:B------:R-:W-:-:S03]  /*101c0*/  LOP3.LUT R8, R8, R3, RZ, 0x3c, !PT ;  /* 0x0000000308087212 */ /* 0x000fc600078e3cff */
[----:B------:R-:W-:Y:S01]  /*101d0*/  IMAD R10, R9, 0x8, R0 ;  /* 0x00000008090a7824 */ /* 0x000fe200078e0200 */
[----:B------:R-:W-:Y:S01]  /*101e0*/  SHF.L.U32 R5, R8, 0x1f, RZ ;  /* 0x0000001f08057819 */ /* 0x000fe200000006ff */
[----:B-1----:R-:W-:Y:S06]  /*101f0*/  @!P0 BRA `(.L_x_320) ;  /* 0x0000000400008947 */ /* 0x002fec0003800000 */
.L_x_332:
[----:B------:R-:W1:Y:S01]  /*10200*/  SYNCS.PHASECHK.TRANS64.TRYWAIT P0, [R10+URZ], R5 ;  /* 0x000000050a0075a7 */ /* 0x000e62000800017f */
[----:B------:R-:W-:-:S05]  /*10210*/  VIADD R2, R9, 0x1 ;  /* 0x0000000109027836 */ /* 0x000fca0000000000 */
[----:B------:R-:W-:-:S04]  /*10220*/  ISETP.NE.AND P1, PT, R2, 0x5, PT ;  /* 0x000000050200780c */ /* 0x000fc80003f25270 */
[----:B------:R-:W-:Y:S02]  /*10230*/  SEL R3, RZ, 0x1, P1 ;  /* 0x00000001ff037807 */ /* 0x000fe40000800000 */
[----:B0-----:R-:W-:Y:S02]  /*10240*/  SEL R7, R2, RZ, P1 ;  /* 0x000000ff02077207 */ /* 0x001fe40000800000 */
[----:B------:R-:W-:-:S03]  /*10250*/  LOP3.LUT R9, R8, R3, RZ, 0x3c, !PT ;  /* 0x0000000308097212 */ /* 0x000fc600078e3cff */
[----:B------:R-:W-:Y:S01]  /*10260*/  IMAD R11, R7, 0x8, R0 ;  /* 0x00000008070b7824 */ /* 0x000fe200078e0200 */
[----:B------:R-:W-:Y:S01]  /*10270*/  SHF.L.U32 R6, R9, 0x1f, RZ ;  /* 0x0000001f09067819 */ /* 0x000fe200000006ff */
[----:B-1----:R-:W-:Y:S06]  /*10280*/  @!P0 BRA `(.L_x_321) ;  /* 0x0000000000f08947 */ /* 0x002fec0003800000 */
.L_x_333:
[----:B------:R-:W1:Y:S01]  /*10290*/  SYNCS.PHASECHK.TRANS64.TRYWAIT P0, [R11+URZ], R6 ;  /* 0x000000060b0075a7 */ /* 0x000e62000800017f */
[----:B------:R-:W-:-:S05]  /*102a0*/  VIADD R2, R7, 0x1 ;  /* 0x0000000107027836 */ /* 0x000fca0000000000 */
[----:B------:R-:W-:-:S04]  /*102b0*/  ISETP.NE.AND P1, PT, R2, 0x5, PT ;  /* 0x000000050200780c */ /* 0x000fc80003f25270 */
[----:B------:R-:W-:Y:S02]  /*102c0*/  SEL R4, RZ, 0x1, P1 ;  /* 0x00000001ff047807 */ /* 0x000fe40000800000 */
[----:B------:R-:W-:Y:S02]  /*102d0*/  SEL R3, R2, RZ, P1 ;  /* 0x000000ff02037207 */ /* 0x000fe40000800000 */
[----:B------:R-:W-:Y:S01]  /*102e0*/  LOP3.LUT R4, R9, R4, RZ, 0x3c, !PT ;  /* 0x0000000409047212 */ /* 0x000fe200078e3cff */
[----:B-1----:R-:W-:Y:S06]  /*102f0*/  @!P0 BRA `(.L_x_322) ;  /* 0x0000000000e88947 */ /* 0x002fec0003800000 */
.L_x_334:
[----:B------:R-:W-:Y:S01]  /*10300*/  IMAD R3, R3, 0x8, R0 ;  /* 0x0000000803037824 */ /* 0x000fe200078e0200 */
[----:B------:R-:W-:-:S07]  /*10310*/  SHF.L.U32 R0, R4, 0x1f, RZ ;  /* 0x0000001f04007819 */ /* 0x000fce00000006ff */
.L_x_323:
[----:B--2---:R2:W3:Y:S02]  /*10320*/  SYNCS.PHASECHK.TRANS64.TRYWAIT P0, [R3+URZ], R0 ;  /* 0x00000000030075a7 */ /* 0x0044e4000800017f */
[----:B---3--:R-:W-:Y:S05]  /*10330*/  @!P0 NANOSLEEP.SYNCS 0x989680 ;  /* 0x009896800000895d */ /* 0x008fea0003900000 */
[----:B------:R-:W3:Y:S02]  /*10340*/  @!P0 SYNCS.PHASECHK.TRANS64 P0, [R3+URZ], R0 ;  /* 0x00000000030085a7 */ /* 0x000ee4000800007f */
[----:B---3--:R-:W-:Y:S05]  /*10350*/  @!P0 BRA `(.L_x_323) ;  /* 0xfffffffc00f08947 */ /* 0x008fea000383ffff */
.L_x_317:
[----:B------:R-:W-:Y:S05]  /*10360*/  BSYNC B0 ;  /* 0x0000000000007941 */ /* 0x000fea0003800000 */
.L_x_316:
[----:B------:R-:W-:Y:S05]  /*10370*/  EXIT ;  /* 0x000000000000794d */ /* 0x000fea0003800000 */
.L_x_21:
[----:B-1----:R-:W-:-:S04]  /*10380*/  IMAD.U32 R3, RZ, RZ, UR6 ;  /* 0x00000006ff037e24 */ /* 0x002fc8000f8e00ff */
[----:B------:R1:W2:Y:S03]  /*10390*/  SYNCS.PHASECHK.TRANS64.TRYWAIT P1, [R3+URZ], R0 ;  /* 0x00000000030075a7 */ /* 0x0002a6000802017f */
[----:B--2---:R-:W-:Y:S05]  /*103a0*/  @!P1 NANOSLEEP.SYNCS 0x989680 ;  /* 0x009896800000995d */ /* 0x004fea0003900000 */
[----:B------:R-:W2:Y:S02]  /*103b0*/  @!P1 SYNCS.PHASECHK.TRANS64 P1, [R3+URZ], R0 ;  /* 0x00000000030095a7 */ /* 0x000ea4000802007f */
[----:B--2---:R-:W-:Y:S05]  /*103c0*/  @!P1 BRA `(.L_x_21) ;  /* 0xfffffffc00ec9947 */ /* 0x004fea000383ffff */
[----:B------:R-:W-:Y:S05]  /*103d0*/  BRA `(.L_x_20) ;  /* 0xffffff1800747947 */ /* 0x000fea000383ffff */
.L_x_27:
[----:B-----5:R2:W-:Y:S02]  /*103e0*/  STL [R1+0x84], R0 ;  /* 0x0000840001007387 */ /* 0x0205e40000100800 */
[----:B--2---:R-:W-:-:S04]  /*103f0*/  IMAD.U32 R0, RZ, RZ, UR9 ;  /* 0x00000009ff007e24 */ /* 0x004fc8000f8e00ff */
[----:B------:R2:W3:Y:S03]  /*10400*/  SYNCS.PHASECHK.TRANS64.TRYWAIT P1, [R0+URZ], R229 ;  /* 0x000000e5000075a7 */ /* 0x0004e6000802017f */
[----:B---3--:R-:W-:Y:S05]  /*10410*/  @!P1 NANOSLEEP.SYNCS 0x989680 ;  /* 0x009896800000995d */ /* 0x008fea0003900000 */
[----:B------:R2:W3:Y:S02]  /*10420*/  @!P1 SYNCS.PHASECHK.TRANS64 P1, [R0+URZ], R229 ;  /* 0x000000e5000095a7 */ /* 0x0004e4000802007f */
[----:B--2---:R2:W5:Y:S02]  /*10430*/  LDL.LU R0, [R1+0x84] ;  /* 0x0000840001007983 */ /* 0x0045640000300800 */
[----:B--23--:R-:W-:Y:S05]  /*10440*/  @!P1 BRA `(.L_x_27) ;  /* 0xfffffffc00e49947 */ /* 0x00cfea000383ffff */
[----:B------:R-:W-:Y:S05]  /*10450*/  BRA `(.L_x_26) ;  /* 0xffffff2c00187947 */ /* 0x000fea000383ffff */
.L_x_304:
[----:B------:R-:W-:Y:S01]  /*10460*/  BSSY B1, `(.L_x_324) ;  /* 0x0000006000017945 */ /* 0x000fe20003800000 */
[----:B------:R-:W-:-:S07]  /*10470*/  IMAD.MOV.U32 R2, RZ, RZ, -0x1 ;  /* 0xffffffffff027424 */ /* 0x000fce00078e00ff */
[----:B------:R-:W-:Y:S05]  /*10480*/  WARPSYNC.COLLECTIVE R2, `(.L_x_325) ;  /* 0x00000000020c7348 */ /* 0x000fea0003c00000 */
[----:B------:R-:W-:Y:S02]  /*10490*/  ELECT P0, UR62, PT ;  /* 0x00000000003e782f */ /* 0x000fe40003800000 */
[----:B------:R-:W-:Y:S01]  /*104a0*/  MOV R2, UR62 ;  /* 0x0000003e00027c02 */ /* 0x000fe20008000f00 */
[----:B------:R-:W-:Y:S10]  /*104b0*/  ENDCOLLECTIVE ;  /* 0x000000000000791b */ /* 0x000ff40003800000 */
.L_x_325:
[----:B------:R-:W-:Y:S05]  /*104c0*/  BSYNC B1 ;  /* 0x0000000000017941 */ /* 0x000fea0003800000 */
.L_x_324:
[----:B------:R-:W-:Y:S05]  /*104d0*/  BRA `(.L_x_326) ;  /* 0xffffffec00e07947 */ /* 0x000fea000383ffff */
.L_x_307:
[----:B0-----:R0:W2:Y:S02]  /*104e0*/  SYNCS.PHASECHK.TRANS64.TRYWAIT P0, [R13+URZ+0x28], R4 ;  /* 0x000028040d0075a7 */ /* 0x0010a4000800017f */
[----:B--2---:R-:W-:Y:S05]  /*104f0*/  @!P0 NANOSLEEP.SYNCS 0x989680 ;  /* 0x009896800000895d */ /* 0x004fea0003900000 */
[----:B------:R-:W2:Y:S02]  /*10500*/  @!P0 SYNCS.PHASECHK.TRANS64 P0, [R13+URZ+0x28], R4 ;  /* 0x000028040d0085a7 */ /* 0x000ea4000800007f */
[----:B--2---:R-:W-:Y:S05]  /*10510*/  @!P0 BRA `(.L_x_307) ;  /* 0xfffffffc00f08947 */ /* 0x004fea000383ffff */
[----:B------:R-:W-:Y:S05]  /*10520*/  BRA `(.L_x_327) ;  /* 0xfffffff000247947 */ /* 0x000fea000383ffff */
.L_x_315:
[----:B------:R-:W-:Y:S01]  /*10530*/  BSSY B0, `(.L_x_328) ;  /* 0x0000006000007945 */ /* 0x000fe20003800000 */
[----:B------:R-:W-:-:S07]  /*10540*/  IMAD.MOV.U32 R2, RZ, RZ, -0x1 ;  /* 0xffffffffff027424 */ /* 0x000fce00078e00ff */
[----:B------:R-:W-:Y:S05]  /*10550*/  WARPSYNC.COLLECTIVE R2, `(.L_x_329) ;  /* 0x00000000020c7348 */ /* 0x000fea0003c00000 */
[----:B------:R-:W-:Y:S02]  /*10560*/  ELECT P0, UR62, PT ;  /* 0x00000000003e782f */ /* 0x000fe40003800000 */
[----:B------:R-:W-:Y:S01]  /*10570*/  MOV R2, UR62 ;  /* 0x0000003e00027c02 */ /* 0x000fe20008000f00 */
[----:B------:R-:W-:Y:S10]  /*10580*/  ENDCOLLECTIVE ;  /* 0x000000000000791b */ /* 0x000ff40003800000 */
.L_x_329:
[----:B------:R-:W-:Y:S05]  /*10590*/  BSYNC B0 ;  /* 0x0000000000007941 */ /* 0x000fea0003800000 */
.L_x_328:
[----:B------:R-:W-:Y:S05]  /*105a0*/  BRA `(.L_x_330) ;  /* 0xfffffff800987947 */ /* 0x000fea000383ffff */
.L_x_319:
[----:B0-----:R0:W1:Y:S02]  /*105b0*/  SYNCS.PHASECHK.TRANS64.TRYWAIT P0, [R5+URZ], R2 ;  /* 0x00000002050075a7 */ /* 0x001064000800017f */
[----:B-1----:R-:W-:Y:S05]  /*105c0*/  @!P0 NANOSLEEP.SYNCS 0x989680 ;  /* 0x009896800000895d */ /* 0x002fea0003900000 */
[----:B------:R-:W1:Y:S02]  /*105d0*/  @!P0 SYNCS.PHASECHK.TRANS64 P0, [R5+URZ], R2 ;  /* 0x00000002050085a7 */ /* 0x000e64000800007f */
[----:B-1----:R-:W-:Y:S05]  /*105e0*/  @!P0 BRA `(.L_x_319) ;  /* 0xfffffffc00f08947 */ /* 0x002fea000383ffff */
[----:B------:R-:W-:Y:S05]  /*105f0*/  BRA `(.L_x_331) ;  /* 0xfffffff800dc7947 */ /* 0x000fea000383ffff */
.L_x_320:
[----:B0-----:R0:W1:Y:S02]  /*10600*/  SYNCS.PHASECHK.TRANS64.TRYWAIT P0, [R7+URZ], R4 ;  /* 0x00000004070075a7 */ /* 0x001064000800017f */
[----:B-1----:R-:W-:Y:S05]  /*10610*/  @!P0 NANOSLEEP.SYNCS 0x989680 ;  /* 0x009896800000895d */ /* 0x002fea0003900000 */
[----:B------:R-:W1:Y:S02]  /*10620*/  @!P0 SYNCS.PHASECHK.TRANS64 P0, [R7+URZ], R4 ;  /* 0x00000004070085a7 */ /* 0x000e64000800007f */
[----:B-1----:R-:W-:Y:S05]  /*10630*/  @!P0 BRA `(.L_x_320) ;  /* 0xfffffffc00f08947 */ /* 0x002fea000383ffff */
[----:B------:R-:W-:Y:S05]  /*10640*/  BRA `(.L_x_332) ;  /* 0xfffffff800ec7947 */ /* 0x000fea000383ffff */
.L_x_321:
[----:B0-----:R0:W1:Y:S02]  /*10650*/  SYNCS.PHASECHK.TRANS64.TRYWAIT P0, [R10+URZ], R5 ;  /* 0x000000050a0075a7 */ /* 0x001064000800017f */
[----:B-1----:R-:W-:Y:S05]  /*10660*/  @!P0 NANOSLEEP.SYNCS 0x989680 ;  /* 0x009896800000895d */ /* 0x002fea0003900000 */
[----:B------:R-:W1:Y:S02]  /*10670*/  @!P0 SYNCS.PHASECHK.TRANS64 P0, [R10+URZ], R5 ;  /* 0x000000050a0085a7 */ /* 0x000e64000800007f */
[----:B-1----:R-:W-:Y:S05]  /*10680*/  @!P0 BRA `(.L_x_321) ;  /* 0xfffffffc00f08947 */ /* 0x002fea000383ffff */
[----:B------:R-:W-:Y:S05]  /*10690*/  BRA `(.L_x_333) ;  /* 0xfffffff800fc7947 */ /* 0x000fea000383ffff */
.L_x_322:
[----:B-1----:R1:W2:Y:S02]  /*106a0*/  SYNCS.PHASECHK.TRANS64.TRYWAIT P0, [R11+URZ], R6 ;  /* 0x000000060b0075a7 */ /* 0x0022a4000800017f */
[----:B--2---:R-:W-:Y:S05]  /*106b0*/  @!P0 NANOSLEEP.SYNCS 0x989680 ;  /* 0x009896800000895d */ /* 0x004fea0003900000 */
[----:B------:R-:W2:Y:S02]  /*106c0*/  @!P0 SYNCS.PHASECHK.TRANS64 P0, [R11+URZ], R6 ;  /* 0x000000060b0085a7 */ /* 0x000ea4000800007f */
[----:B--2---:R-:W-:Y:S05]  /*106d0*/  @!P0 BRA `(.L_x_322) ;  /* 0xfffffffc00f08947 */ /* 0x004fea000383ffff */
[----:B------:R-:W-:Y:S05]  /*106e0*/  BRA `(.L_x_334) ;  /* 0xfffffffc00047947 */ /* 0x000fea000383ffff */
.L_x_335:
[----:B------:R-:W-:-:S00]  /*106f0*/  BRA `(.L_x_335) ;  /* 0xfffffffc00fc7947 */ /* 0x000fc0000383ffff */
[----:B------:R-:W-:-:S00]  /*10700*/  NOP ;  /* 0x0000000000007918 */ /* 0x000fc00000000000 */
[----:B------:R-:W-:-:S00]  /*10710*/  NOP ;  /* 0x0000000000007918 */ /* 0x000fc00000000000 */
[----:B------:R-:W-:-:S00]  /*10720*/  NOP ;  /* 0x0000000000007918 */ /* 0x000fc00000000000 */
[----:B------:R-:W-:-:S00]  /*10730*/  NOP ;  /* 0x0000000000007918 */ /* 0x000fc00000000000 */
[----:B------:R-:W-:-:S00]  /*10740*/  NOP ;  /* 0x0000000000007918 */ /* 0x000fc00000000000 */
[----:B------:R-:W-:-:S00]  /*10750*/  NOP ;  /* 0x0000000000007918 */ /* 0x000fc00000000000 */
[----:B------:R-:W-:-:S00]  /*10760*/  NOP ;  /* 0x0000000000007918 */ /* 0x000fc00000000000 */
[----:B------:R-:W-:-:S00]  /*10770*/  NOP ;  /* 0x0000000000007918 */ /* 0x000fc00000000000 */
.L_x_336:


//--------------------- .nv.shared._ZN7cutlass13device_kernelINS_4gemm6kernel13GemmUniversalIN4cute5tupleIJiiiiEEENS1_10collective13CollectiveMmaINS1_37MainloopSm90TmaGmmaWarpSpecializedFP8ILi5ENS5_IJNS4_1CILi1EEENSA_ILi2EEESB_EEENS1_35KernelTmaWarpSpecializedCooperativeEEENS5_IJNSA_ILi128EEENSA_ILi256EEESG_EEENS_12float_e5m2_tENS5_IJlSB_lEEESJ_SK_NS4_8TiledMMAINS4_8MMA_AtomIJNS4_4SM904GMMA31MMA_64x256x32_F32E5M2E5M2_SS_TNILNSO_7ScaleInE1ELSQ_1EEEEEENS4_6LayoutINS5_IJSC_SB_SB_EEENS5_IJSB_NSA_ILi0EEESV_EEEEENS5_IJNS4_10UnderscoreESY_SY_EEEEENS4_23SM90_TMA_LOAD_MULTICASTENS4_14ComposedLayoutINS4_7SwizzleILi3ELi4ELi3EEENS4_18smem_ptr_flag_bitsILi8EEENST_INS5_IJNSA_ILi8EEESG_EEENS5_IJSG_SB_EEEEEEEvNS4_8identityENS4_13SM90_TMA_LOADES1B_vS1C_EENS_8epilogue10collective6detail29Sm90TmaWarpSpecializedAdapterINS1G_15DefaultEpilogueISJ_SK_SK_NS1F_6thread17LinearCombinationISJ_Li1EffLNS1K_9ScaleType4KindE0ELNS_15FloatRoundStyleE2ESJ_EENS1_15EpilogueDefaultEEEEEvvEEEEvNT_6ParamsE --------------------------
	.section	.nv.shared._ZN7cutlass13device_kernelINS_4gemm6kernel13GemmUniversalIN4cute5tupleIJiiiiEEENS1_10collective13CollectiveMmaINS1_37MainloopSm90TmaGmmaWarpSpecializedFP8ILi5ENS5_IJNS4_1CILi1EEENSA_ILi2EEESB_EEENS1_35KernelTmaWarpSpecializedCooperativeEEENS5_IJNSA_ILi128EEENSA_ILi256EEESG_EEENS_12float_e5m2_tENS5_IJlSB_lEEESJ_SK_NS4_8TiledMMAINS4_8MMA_AtomIJNS4_4SM904GMMA31MMA_64x256x32_F32E5M2E5M2_SS_TNILNSO_7ScaleInE1ELSQ_1EEEEEENS4_6LayoutINS5_IJSC_SB_SB_EEENS5_IJSB_NSA_ILi0EEESV_EEEEENS5_IJNS4_10UnderscoreESY_SY_EEEEENS4_23SM90_TMA_LOAD_MULTICASTENS4_14ComposedLayoutINS4_7SwizzleILi3ELi4ELi3EEENS4_18smem_ptr_flag_bitsILi8EEENST_INS5_IJNSA_ILi8EEESG_EEENS5_IJSG_SB_EEEEEEEvNS4_8identityENS4_13SM90_TMA_LOADES1B_vS1C_EENS_8epilogue10collective6detail29Sm90TmaWarpSpecializedAdapterINS1G_15DefaultEpilogueISJ_SK_SK_NS1F_6thread17LinearCombinationISJ_Li1EffLNS1K_9ScaleType4KindE0ELNS_15FloatRoundStyleE2ESJ_EENS1_15EpilogueDefaultEEEEEvvEEEEvNT_6ParamsE,"aw",@nobits
	.sectionflags	@""
	.align	16
	.zero		1024


//--------------------- .nv.shared.reserved.0     --------------------------
	.section	.nv.shared.reserved.0,"aw",@nobits
	.weak		__nv_reservedSMEM_offset_0_alias
	.size		__nv_reservedSMEM_offset_0_alias, 0, 0
	.other		__nv_reservedSMEM_offset_0_alias,@"STO_CUDA_RESERVED_SHARED STV_DEFAULT"
__nv_reservedSMEM_offset_0_alias:
	.zero		0


//--------------------- .nv.global                --------------------------
	.section	.nv.global,"aw",@nobits
.nv.global:
	.type		_ZN39_INTERNAL_45a4b0ec_4_k_cu_589aed53_49904cute1_E,@object
	.size		_ZN39_INTERNAL_45a4b0ec_4_k_cu_589aed53_49904cute1_E,(_ZN39_INTERNAL_45a4b0ec_4_k_cu_589aed53_49904cuda3std3__45__cpo6cbeginE - _ZN39_INTERNAL_45a4b0ec_4_k_cu_589aed53_49904cute1_E)
_ZN39_INTERNAL_45a4b0ec_4_k_cu_589aed53_49904cute1_E:
	.zero		1
	.type		_ZN39_INTERNAL_45a4b0ec_4_k_cu_589aed53_49904cuda3std3__45__cpo6cbeginE,@object
	.size		_ZN39_INTERNAL_45a4b0ec_4_k_cu_589aed53_49904cuda3std3__45__cpo6cbeginE,(_ZN39_INTERNAL_45a4b0ec_4_k_cu_589aed53_49904cuda3std3__48in_placeE - _ZN39_INTERNAL_45a4b0ec_4_k_cu_589aed53_49904cuda3std3__45__cpo6cbeginE)
_ZN39_INTERNAL_45a4b0ec_4_k_cu_589aed53_49904cuda3std3__45__cpo6cbeginE:
	.zero		1
	.type		_ZN39_INTERNAL_45a4b0ec_4_k_cu_589aed53_49904cuda3std3__48in_placeE,@object
	.size		_ZN39_INTERNAL_45a4b0ec_4_k_cu_589aed53_49904cuda3std3__48in_placeE,(_ZN39_INTERNAL_45a4b0ec_4_k_cu_589aed53_49904cuda3std6ranges3__45__cpo9iter_moveE - _ZN39_INTERNAL_45a4b0ec_4_k_cu_589aed53_49904cuda3std3__48in_placeE)
_ZN39_INTERNAL_45a4b0ec_4_k_cu_589aed53_49904cuda3std3__48in_placeE:
	.zero		1
	.type		_ZN39_INTERNAL_45a4b0ec_4_k_cu_589aed53_49904cuda3std6ranges3__45__cpo9iter_moveE,@object
	.size		_ZN39_INTERNAL_45a4b0ec_4_k_cu_589aed53_49904cuda3std6ranges3__45__cpo9iter_moveE,(_ZN39_INTERNAL_45a4b0ec_4_k_cu_589aed53_49904cuda3std3__45__cpo5beginE - _ZN39_INTERNAL_45a4b0ec_4_k_cu_589aed53_49904cuda3std6ranges3__45__cpo9iter_moveE)
_ZN39_INTERNAL_45a4b0ec_4_k_cu_589aed53_49904cuda3std6ranges3__45__cpo9iter_moveE:
	.zero		1
	.type		_ZN39_INTERNAL_45a4b0ec_4_k_cu_589aed53_49904cuda3std3__45__cpo5beginE,@object
	.size		_ZN39_INTERNAL_45a4b0ec_4_k_cu_589aed53_49904cuda3std3__45__cpo5beginE,(_ZN39_INTERNAL_45a4b0ec_4_k_cu_589aed53_49904cuda3std3__441_GLOBAL__N__45a4b0ec_4_k_cu_589aed53_49906ignoreE - _ZN39_INTERNAL_45a4b0ec_4_k_cu_589aed53_49904cuda3std3__45__cpo5beginE)
_ZN39_INTERNAL_45a4b0ec_4_k_cu_589aed53_49904cuda3std3__45__cpo5beginE:
	.zero		1
	.type		_ZN39_INTERNAL_45a4b0ec_4_k_cu_589aed53_49904cuda3std3__441_GLOBAL__N__45a4b0ec_4_k_cu_589aed53_49906ignoreE,@object
	.size		_ZN39_INTERNAL_45a4b0ec_4_k_cu_589aed53_49904cuda3std3__441_GLOBAL__N__45a4b0ec_4_k_cu_589aed53_49906ignoreE,(_ZN39_INTERNAL_45a4b0ec_4_k_cu_589aed53_49904cute7productE - _ZN39_INTERNAL_45a4b0ec_4_k_cu_589aed53_49904cuda3std3__441_GLOBAL__N__45a4b0ec_4_k_cu_589aed53_49906ignoreE)
_ZN39_INTERNAL_45a4b0ec_4_k_cu_589aed53_49904cuda3std3__441_GLOBAL__N__45a4b0ec_4_k_cu_589aed53_49906ignoreE:
	.zero		1
	.type		_ZN39_INTERNAL_45a4b0ec_4_k_cu_589aed53_49904cute7productE,@object
	.size		_ZN39_INTERNAL_45a4b0ec_4_k_cu_589aed53_49904cute7productE,(_ZN39_INTERNAL_45a4b0ec_4_k_cu_589aed53_49904cuda3std3__45__cpo3endE - _ZN39_INTERNAL_45a4b0ec_4_k_cu_589aed53_49904cute7productE)
_ZN39_INTERNAL_45a4b0ec_4_k_cu_589aed53_49904cute7productE:
	.zero		1
	.type		_ZN39_INTERNAL_45a4b0ec_4_k_cu_589aed53_49904cuda3std3__45__cpo3endE,@object
	.size		_ZN39_INTERNAL_45a4b0ec_4_k_cu_589aed53_49904cuda3std3__45__cpo3endE,(_ZN39_INTERNAL_45a4b0ec_4_k_cu_589aed53_49904cuda3std3__419piecewise_constructE - _ZN39_INTERNAL_45a4b0ec_4_k_cu_589aed53_49904cuda3std3__45__cpo3endE)
_ZN39_INTERNAL_45a4b0ec_4_k_cu_589aed53_49904cuda3std3__45__cpo3endE:
	.zero		1
	.type		_ZN39_INTERNAL_45a4b0ec_4_k_cu_589aed53_49904cuda3std3__419piecewise_constructE,@object
	.size		_ZN39_INTERNAL_45a4b0ec_4_k_cu_589aed53_49904cuda3std3__419piecewise_constructE,(_ZN39_INTERNAL_45a4b0ec_4_k_cu_589aed53_49904cuda3std3__45__cpo4cendE - _ZN39_INTERNAL_45a4b0ec_4_k_cu_589aed53_49904cuda3std3__419piecewise_constructE)
_ZN39_INTERNAL_45a4b0ec_4_k_cu_589aed53_49904cuda3std3__419piecewise_constructE:
	.zero		1
	.type		_ZN39_INTERNAL_45a4b0ec_4_k_cu_589aed53_49904cuda3std3__45__cpo4cendE,@object
	.size		_ZN39_INTERNAL_45a4b0ec_4_k_cu_589aed53_49904cuda3std3__45__cpo4cendE,(_ZN39_INTERNAL_45a4b0ec_4_k_cu_589aed53_49904cuda3std6ranges3__45__cpo4swapE - _ZN39_INTERNAL_45a4b0ec_4_k_cu_589aed53_49904cuda3std3__45__cpo4cendE)
_ZN39_INTERNAL_45a4b0ec_4_k_cu_589aed53_49904cuda3std3__45__cpo4cendE:
	.zero		1
	.type		_ZN39_INTERNAL_45a4b0ec_4_k_cu_589aed53_49904cuda3std6ranges3__45__cpo4swapE,@object
	.size		_ZN39_INTERNAL_45a4b0ec_4_k_cu_589aed53_49904cuda3std6ranges3__45__cpo4swapE,(.L_7 - _ZN39_INTERNAL_45a4b0ec_4_k_cu_589aed53_49904cuda3std6ranges3__45__cpo4swapE)
_ZN39_INTERNAL_45a4b0ec_4_k_cu_589aed53_49904cuda3std6ranges3__45__cpo4swapE:
	.zero		1
.L_7:


//--------------------- .nv.constant0._ZN7cutlass13device_kernelINS_4gemm6kernel13GemmUniversalIN4cute5tupleIJiiiiEEENS1_10collective13CollectiveMmaINS1_37MainloopSm90TmaGmmaWarpSpecializedFP8ILi5ENS5_IJNS4_1CILi1EEENSA_ILi2EEESB_EEENS1_35KernelTmaWarpSpecializedCooperativeEEENS5_IJNSA_ILi128EEENSA_ILi256EEESG_EEENS_12float_e5m2_tENS5_IJlSB_lEEESJ_SK_NS4_8TiledMMAINS4_8MMA_AtomIJNS4_4SM904GMMA31MMA_64x256x32_F32E5M2E5M2_SS_TNILNSO_7ScaleInE1ELSQ_1EEEEEENS4_6LayoutINS5_IJSC_SB_SB_EEENS5_IJSB_NSA_ILi0EEESV_EEEEENS5_IJNS4_10UnderscoreESY_SY_EEEEENS4_23SM90_TMA_LOAD_MULTICASTENS4_14ComposedLayoutINS4_7SwizzleILi3ELi4ELi3EEENS4_18smem_ptr_flag_bitsILi8EEENST_INS5_IJNSA_ILi8EEESG_EEENS5_IJSG_SB_EEEEEEEvNS4_8identityENS4_13SM90_TMA_LOADES1B_vS1C_EENS_8epilogue10collective6detail29Sm90TmaWarpSpecializedAdapterINS1G_15DefaultEpilogueISJ_SK_SK_NS1F_6thread17LinearCombinationISJ_Li1EffLNS1K_9ScaleType4KindE0ELNS_15FloatRoundStyleE2ESJ_EENS1_15EpilogueDefaultEEEEEvvEEEEvNT_6ParamsE --------------------------
	.section	.nv.constant0._ZN7cutlass13device_kernelINS_4gemm6kernel13GemmUniversalIN4cute5tupleIJiiiiEEENS1_10collective13CollectiveMmaINS1_37MainloopSm90TmaGmmaWarpSpecializedFP8ILi5ENS5_IJNS4_1CILi1EEENSA_ILi2EEESB_EEENS1_35KernelTmaWarpSpecializedCooperativeEEENS5_IJNSA_ILi128EEENSA_ILi256EEESG_EEENS_12float_e5m2_tENS5_IJlSB_lEEESJ_SK_NS4_8TiledMMAINS4_8MMA_AtomIJNS4_4SM904GMMA31MMA_64x256x32_F32E5M2E5M2_SS_TNILNSO_7ScaleInE1ELSQ_1EEEEEENS4_6LayoutINS5_IJSC_SB_SB_EEENS5_IJSB_NSA_ILi0EEESV_EEEEENS5_IJNS4_10UnderscoreESY_SY_EEEEENS4_23SM90_TMA_LOAD_MULTICASTENS4_14ComposedLayoutINS4_7SwizzleILi3ELi4ELi3EEENS4_18smem_ptr_flag_bitsILi8EEENST_INS5_IJNSA_ILi8EEESG_EEENS5_IJSG_SB_EEEEEEEvNS4_8identityENS4_13SM90_TMA_LOADES1B_vS1C_EENS_8epilogue10collective6detail29Sm90TmaWarpSpecializedAdapterINS1G_15DefaultEpilogueISJ_SK_SK_NS1F_6thread17LinearCombinationISJ_Li1EffLNS1K_9ScaleType4KindE0ELNS_15FloatRoundStyleE2ESJ_EENS1_15EpilogueDefaultEEEEEvvEEEEvNT_6ParamsE,"a",@progbits
	.sectionflags	@""
	.align	4
.nv.constant0._ZN7cutlass13device_kernelINS_4gemm6kernel13GemmUniversalIN4cute5tupleIJiiiiEEENS1_10collective13CollectiveMmaINS1_37MainloopSm90TmaGmmaWarpSpecializedFP8ILi5ENS5_IJNS4_1CILi1EEENSA_ILi2EEESB_EEENS1_35KernelTmaWarpSpecializedCooperativeEEENS5_IJNSA_ILi128EEENSA_ILi256EEESG_EEENS_12float_e5m2_tENS5_IJlSB_lEEESJ_SK_NS4_8TiledMMAINS4_8MMA_AtomIJNS4_4SM904GMMA31MMA_64x256x32_F32E5M2E5M2_SS_TNILNSO_7ScaleInE1ELSQ_1EEEEEENS4_6LayoutINS5_IJSC_SB_SB_EEENS5_IJSB_NSA_ILi0EEESV_EEEEENS5_IJNS4_10UnderscoreESY_SY_EEEEENS4_23SM90_TMA_LOAD_MULTICASTENS4_14ComposedLayoutINS4_7SwizzleILi3ELi4ELi3EEENS4_18smem_ptr_flag_bitsILi8EEENST_INS5_IJNSA_ILi8EEESG_EEENS5_IJSG_SB_EEEEEEEvNS4_8identityENS4_13SM90_TMA_LOADES1B_vS1C_EENS_8epilogue10collective6detail29Sm90TmaWarpSpecializedAdapterINS1G_15DefaultEpilogueISJ_SK_SK_NS1F_6thread17LinearCombinationISJ_Li1EffLNS1K_9ScaleType4KindE0ELNS_15FloatRoundStyleE2ESJ_EENS1_15EpilogueDefaultEEEEEvvEEEEvNT_6ParamsE:
	.zero		1664


//--------------------- SYMBOLS --------------------------

	.type		.nv.reservedSmem.offset0,@object
	.size		.nv.reservedSmem.offset0,0x4
